//
// Generated by NVIDIA NVVM Compiler
//
// Compiler Build ID: CL-36424714
// Cuda compilation tools, release 13.0, V13.0.88
// Based on NVVM 20.0.0
//

.version 9.0
.target sm_100
.address_size 64

	// .globl	_Z2crPfS_S_S_S_i
.extern .func  (.param .b32 func_retval0) vprintf
(
	.param .b64 vprintf_param_0,
	.param .b64 vprintf_param_1
)
;
// _ZZ2crPfS_S_S_S_iE3a_i has been demoted
// _ZZ2crPfS_S_S_S_iE3b_i has been demoted
// _ZZ2crPfS_S_S_S_iE3c_i has been demoted
// _ZZ2crPfS_S_S_S_iE3d_i has been demoted
// _ZZ3pcrPfS_S_S_S_iE3a_i has been demoted
// _ZZ3pcrPfS_S_S_S_iE3b_i has been demoted
// _ZZ3pcrPfS_S_S_S_iE3c_i has been demoted
// _ZZ3pcrPfS_S_S_S_iE3d_i has been demoted
// _ZZ7pcr_oddPfS_S_S_S_iE3a_i has been demoted
// _ZZ7pcr_oddPfS_S_S_S_iE3b_i has been demoted
// _ZZ7pcr_oddPfS_S_S_S_iE3c_i has been demoted
// _ZZ7pcr_oddPfS_S_S_S_iE3d_i has been demoted
// _ZZ8pcr_odd2PfS_S_S_S_iE3a_i has been demoted
// _ZZ8pcr_odd2PfS_S_S_S_iE3b_i has been demoted
// _ZZ8pcr_odd2PfS_S_S_S_iE3c_i has been demoted
// _ZZ8pcr_odd2PfS_S_S_S_iE3d_i has been demoted
.global .align 1 .b8 $str[85] = {80, 104, 97, 115, 101, 49, 32, 99, 104, 101, 99, 107, 10, 73, 58, 32, 37, 100, 32, 107, 49, 58, 32, 37, 102, 32, 32, 107, 50, 58, 32, 37, 102, 10, 32, 97, 91, 105, 93, 58, 32, 37, 102, 32, 32, 32, 98, 91, 105, 93, 32, 58, 32, 37, 102, 32, 32, 32, 99, 91, 105, 93, 32, 58, 32, 37, 102, 32, 32, 32, 100, 91, 105, 93, 32, 58, 32, 37, 102, 32, 32, 32, 10, 10};
.global .align 1 .b8 $str$1[90] = {10, 73, 78, 32, 76, 79, 79, 80, 73, 100, 120, 58, 32, 116, 104, 114, 101, 97, 100, 32, 58, 32, 37, 100, 32, 107, 49, 58, 32, 37, 102, 32, 32, 107, 50, 58, 32, 37, 102, 10, 32, 97, 91, 105, 93, 58, 32, 37, 102, 32, 32, 32, 98, 91, 105, 93, 32, 58, 32, 37, 102, 32, 32, 32, 99, 91, 105, 93, 32, 58, 32, 37, 102, 32, 32, 32, 100, 91, 105, 93, 32, 58, 32, 37, 102, 32, 32, 32, 10};

.visible .entry _Z2crPfS_S_S_S_i(
	.param .u64 .ptr .align 1 _Z2crPfS_S_S_S_i_param_0,
	.param .u64 .ptr .align 1 _Z2crPfS_S_S_S_i_param_1,
	.param .u64 .ptr .align 1 _Z2crPfS_S_S_S_i_param_2,
	.param .u64 .ptr .align 1 _Z2crPfS_S_S_S_i_param_3,
	.param .u64 .ptr .align 1 _Z2crPfS_S_S_S_i_param_4,
	.param .u32 _Z2crPfS_S_S_S_i_param_5
)
{
	.reg .pred 	%p<28>;
	.reg .b32 	%r<218>;
	.reg .b32 	%f<304>;
	.reg .b64 	%rd<57>;
	// demoted variable
	.shared .align 4 .b8 _ZZ2crPfS_S_S_S_iE3a_i[2048];
	// demoted variable
	.shared .align 4 .b8 _ZZ2crPfS_S_S_S_iE3b_i[2048];
	// demoted variable
	.shared .align 4 .b8 _ZZ2crPfS_S_S_S_iE3c_i[2048];
	// demoted variable
	.shared .align 4 .b8 _ZZ2crPfS_S_S_S_iE3d_i[2048];
	ld.param.u64 	%rd14, [_Z2crPfS_S_S_S_i_param_0];
	ld.param.u64 	%rd15, [_Z2crPfS_S_S_S_i_param_1];
	ld.param.u64 	%rd16, [_Z2crPfS_S_S_S_i_param_2];
	ld.param.u64 	%rd13, [_Z2crPfS_S_S_S_i_param_3];
	ld.param.u64 	%rd17, [_Z2crPfS_S_S_S_i_param_4];
	ld.param.u32 	%r31, [_Z2crPfS_S_S_S_i_param_5];
	cvta.to.global.u64 	%rd1, %rd17;
	cvta.to.global.u64 	%rd2, %rd13;
	cvta.to.global.u64 	%rd18, %rd16;
	cvta.to.global.u64 	%rd19, %rd15;
	cvta.to.global.u64 	%rd20, %rd14;
	mov.u32 	%r1, %tid.x;
	shl.b32 	%r32, %r1, 1;
	or.b32  	%r33, %r32, 1;
	cvt.u64.u32 	%rd3, %r32;
	mul.wide.u32 	%rd21, %r32, 4;
	add.s64 	%rd4, %rd20, %rd21;
	ld.global.f32 	%f20, [%rd4+4];
	add.s64 	%rd5, %rd19, %rd21;
	ld.global.f32 	%f21, [%rd5];
	div.rn.f32 	%f1, %f20, %f21;
	add.s32 	%r34, %r31, -1;
	setp.ge.s32 	%p1, %r33, %r34;
	add.s64 	%rd6, %rd18, %rd21;
	mov.f32 	%f301, 0f00000000;
	@%p1 bra 	$L__BB0_2;
	ld.global.f32 	%f22, [%rd6+4];
	ld.global.f32 	%f23, [%rd5+8];
	div.rn.f32 	%f301, %f22, %f23;
$L__BB0_2:
	cvt.u32.u64 	%r35, %rd3;
	ld.global.f32 	%f24, [%rd4];
	neg.f32 	%f25, %f24;
	mul.f32 	%f26, %f1, %f25;
	shl.b32 	%r36, %r1, 2;
	mov.u32 	%r37, _ZZ2crPfS_S_S_S_iE3a_i;
	add.s32 	%r2, %r37, %r36;
	st.shared.f32 	[%r2], %f26;
	add.s32 	%r38, %r31, -2;
	setp.eq.s32 	%p2, %r35, %r38;
	mov.u32 	%r39, _ZZ2crPfS_S_S_S_iE3b_i;
	add.s32 	%r3, %r39, %r36;
	mov.u32 	%r40, _ZZ2crPfS_S_S_S_iE3c_i;
	add.s32 	%r4, %r40, %r36;
	shl.b64 	%rd22, %rd3, 2;
	add.s64 	%rd7, %rd2, %rd22;
	@%p2 bra 	$L__BB0_4;
	ld.global.f32 	%f27, [%rd5+4];
	ld.global.f32 	%f28, [%rd6];
	mul.f32 	%f29, %f1, %f28;
	sub.f32 	%f30, %f27, %f29;
	add.s32 	%r42, %r35, 2;
	cvt.u64.u32 	%rd56, %r42;
	ld.global.f32 	%f31, [%rd4+8];
	mul.f32 	%f32, %f301, %f31;
	sub.f32 	%f33, %f30, %f32;
	st.shared.f32 	[%r3], %f33;
	ld.global.f32 	%f34, [%rd6+8];
	neg.f32 	%f35, %f34;
	mul.f32 	%f36, %f301, %f35;
	st.shared.f32 	[%r4], %f36;
	ld.global.f32 	%f37, [%rd7+4];
	ld.global.f32 	%f38, [%rd7];
	mul.f32 	%f39, %f1, %f38;
	sub.f32 	%f300, %f37, %f39;
	bra.uni 	$L__BB0_5;
$L__BB0_4:
	ld.global.f32 	%f40, [%rd5+4];
	ld.global.f32 	%f41, [%rd6];
	mul.f32 	%f42, %f1, %f41;
	sub.f32 	%f43, %f40, %f42;
	st.shared.f32 	[%r3], %f43;
	mov.b32 	%r43, 0;
	st.shared.u32 	[%r4], %r43;
	ld.global.f32 	%f300, [%rd7+4];
	mov.f32 	%f301, %f1;
	mov.u64 	%rd56, %rd3;
$L__BB0_5:
	shl.b64 	%rd23, %rd56, 2;
	add.s64 	%rd24, %rd2, %rd23;
	ld.global.f32 	%f44, [%rd24];
	mul.f32 	%f45, %f301, %f44;
	sub.f32 	%f46, %f300, %f45;
	mov.u32 	%r47, _ZZ2crPfS_S_S_S_iE3d_i;
	add.s32 	%r5, %r47, %r36;
	st.shared.f32 	[%r5], %f46;
	bar.sync 	0;
	mov.b32 	%r216, 256;
	mov.b32 	%r215, 2;
$L__BB0_6:
	mov.u32 	%r7, %r216;
	setp.ge.u32 	%p3, %r1, %r7;
	@%p3 bra 	$L__BB0_10;
	shl.b32 	%r48, %r1, 1;
	sub.s32 	%r49, %r48, %r1;
	mad.lo.s32 	%r8, %r215, %r49, %r215;
	shl.b32 	%r50, %r8, 2;
	mov.u32 	%r51, _ZZ2crPfS_S_S_S_iE3a_i;
	add.s32 	%r9, %r51, %r50;
	ld.shared.f32 	%f47, [%r9+-4];
	shr.u32 	%r10, %r215, 1;
	sub.s32 	%r11, %r8, %r10;
	shl.b32 	%r52, %r11, 2;
	mov.u32 	%r53, _ZZ2crPfS_S_S_S_iE3b_i;
	add.s32 	%r12, %r53, %r52;
	ld.shared.f32 	%f48, [%r12+-4];
	div.rn.f32 	%f8, %f47, %f48;
	add.s32 	%r54, %r51, %r52;
	ld.shared.f32 	%f49, [%r54+-4];
	neg.f32 	%f50, %f49;
	mul.f32 	%f51, %f8, %f50;
	st.shared.f32 	[%r9+-4], %f51;
	add.s32 	%r55, %r7, -1;
	setp.eq.s32 	%p4, %r1, %r55;
	@%p4 bra 	$L__BB0_9;
	mov.u32 	%r60, _ZZ2crPfS_S_S_S_iE3c_i;
	add.s32 	%r61, %r60, %r50;
	ld.shared.f32 	%f52, [%r61+-4];
	add.s32 	%r62, %r8, %r10;
	shl.b32 	%r63, %r62, 2;
	add.s32 	%r65, %r53, %r63;
	ld.shared.f32 	%f53, [%r65+-4];
	div.rn.f32 	%f54, %f52, %f53;
	shl.b32 	%r66, %r215, 1;
	add.s32 	%r67, %r12, %r66;
	ld.shared.f32 	%f55, [%r67+-4];
	add.s32 	%r69, %r60, %r52;
	ld.shared.f32 	%f56, [%r69+-4];
	mul.f32 	%f57, %f8, %f56;
	sub.f32 	%f58, %f55, %f57;
	add.s32 	%r70, %r9, %r66;
	ld.shared.f32 	%f59, [%r70+-4];
	mul.f32 	%f60, %f54, %f59;
	sub.f32 	%f61, %f58, %f60;
	st.shared.f32 	[%r67+-4], %f61;
	add.s32 	%r71, %r61, %r66;
	ld.shared.f32 	%f62, [%r71+-4];
	neg.f32 	%f63, %f62;
	mul.f32 	%f64, %f54, %f63;
	st.shared.f32 	[%r61+-4], %f64;
	mov.u32 	%r72, _ZZ2crPfS_S_S_S_iE3d_i;
	add.s32 	%r73, %r72, %r50;
	ld.shared.f32 	%f65, [%r73+-4];
	add.s32 	%r74, %r72, %r52;
	ld.shared.f32 	%f66, [%r74+-4];
	mul.f32 	%f67, %f8, %f66;
	sub.f32 	%f68, %f65, %f67;
	add.s32 	%r75, %r73, %r66;
	ld.shared.f32 	%f69, [%r75+-4];
	mul.f32 	%f70, %f54, %f69;
	sub.f32 	%f71, %f68, %f70;
	st.shared.f32 	[%r73+-4], %f71;
	bra.uni 	$L__BB0_10;
$L__BB0_9:
	add.s32 	%r78, %r53, %r50;
	ld.shared.f32 	%f72, [%r78+-4];
	mov.u32 	%r80, _ZZ2crPfS_S_S_S_iE3c_i;
	add.s32 	%r81, %r80, %r52;
	ld.shared.f32 	%f73, [%r81+-4];
	mul.f32 	%f74, %f8, %f73;
	sub.f32 	%f75, %f72, %f74;
	st.shared.f32 	[%r78+-4], %f75;
	add.s32 	%r82, %r80, %r50;
	mov.b32 	%r83, 0;
	st.shared.u32 	[%r82+-4], %r83;
	mov.u32 	%r84, _ZZ2crPfS_S_S_S_iE3d_i;
	add.s32 	%r85, %r84, %r50;
	ld.shared.f32 	%f76, [%r85+-4];
	add.s32 	%r86, %r84, %r52;
	ld.shared.f32 	%f77, [%r86+-4];
	mul.f32 	%f78, %f8, %f77;
	sub.f32 	%f79, %f76, %f78;
	st.shared.f32 	[%r85+-4], %f79;
$L__BB0_10:
	shr.u32 	%r13, %r7, 1;
	shl.b32 	%r87, %r1, 1;
	sub.s32 	%r88, %r87, %r1;
	mad.lo.s32 	%r89, %r215, %r88, %r215;
	shl.b32 	%r14, %r89, 1;
	add.s32 	%r15, %r14, -1;
	setp.ge.u32 	%p5, %r1, %r13;
	shl.b32 	%r90, %r89, 3;
	mov.u32 	%r91, _ZZ2crPfS_S_S_S_iE3c_i;
	add.s32 	%r16, %r91, %r90;
	mov.u32 	%r92, _ZZ2crPfS_S_S_S_iE3d_i;
	add.s32 	%r17, %r92, %r90;
	@%p5 bra 	$L__BB0_14;
	shl.b32 	%r93, %r14, 2;
	mov.u32 	%r94, _ZZ2crPfS_S_S_S_iE3a_i;
	add.s32 	%r18, %r94, %r93;
	ld.shared.f32 	%f80, [%r18+-4];
	and.b32  	%r19, %r215, 2147483646;
	sub.s32 	%r20, %r14, %r19;
	shl.b32 	%r95, %r20, 2;
	mov.u32 	%r96, _ZZ2crPfS_S_S_S_iE3b_i;
	add.s32 	%r21, %r96, %r95;
	ld.shared.f32 	%f81, [%r21+-4];
	div.rn.f32 	%f9, %f80, %f81;
	add.s32 	%r97, %r94, %r95;
	ld.shared.f32 	%f82, [%r97+-4];
	neg.f32 	%f83, %f82;
	mul.f32 	%f84, %f9, %f83;
	st.shared.f32 	[%r18+-4], %f84;
	add.s32 	%r98, %r13, -1;
	setp.eq.s32 	%p6, %r1, %r98;
	@%p6 bra 	$L__BB0_13;
	ld.shared.f32 	%f85, [%r16+-4];
	add.s32 	%r99, %r14, %r19;
	shl.b32 	%r100, %r99, 2;
	add.s32 	%r102, %r96, %r100;
	ld.shared.f32 	%f86, [%r102+-4];
	div.rn.f32 	%f87, %f85, %f86;
	shl.b32 	%r103, %r215, 2;
	add.s32 	%r104, %r21, %r103;
	ld.shared.f32 	%f88, [%r104+-4];
	mov.u32 	%r106, _ZZ2crPfS_S_S_S_iE3c_i;
	add.s32 	%r107, %r106, %r95;
	ld.shared.f32 	%f89, [%r107+-4];
	mul.f32 	%f90, %f9, %f89;
	sub.f32 	%f91, %f88, %f90;
	add.s32 	%r108, %r18, %r103;
	ld.shared.f32 	%f92, [%r108+-4];
	mul.f32 	%f93, %f87, %f92;
	sub.f32 	%f94, %f91, %f93;
	st.shared.f32 	[%r104+-4], %f94;
	add.s32 	%r109, %r16, %r103;
	ld.shared.f32 	%f95, [%r109+-4];
	neg.f32 	%f96, %f95;
	mul.f32 	%f97, %f87, %f96;
	st.shared.f32 	[%r16+-4], %f97;
	ld.shared.f32 	%f98, [%r17+-4];
	mov.u32 	%r110, _ZZ2crPfS_S_S_S_iE3d_i;
	add.s32 	%r111, %r110, %r95;
	ld.shared.f32 	%f99, [%r111+-4];
	mul.f32 	%f100, %f9, %f99;
	sub.f32 	%f101, %f98, %f100;
	add.s32 	%r112, %r17, %r103;
	ld.shared.f32 	%f102, [%r112+-4];
	mul.f32 	%f103, %f87, %f102;
	sub.f32 	%f104, %f101, %f103;
	st.shared.f32 	[%r17+-4], %f104;
	bra.uni 	$L__BB0_14;
$L__BB0_13:
	add.s32 	%r115, %r96, %r93;
	ld.shared.f32 	%f105, [%r115+-4];
	mov.u32 	%r117, _ZZ2crPfS_S_S_S_iE3c_i;
	add.s32 	%r118, %r117, %r95;
	ld.shared.f32 	%f106, [%r118+-4];
	mul.f32 	%f107, %f9, %f106;
	sub.f32 	%f108, %f105, %f107;
	st.shared.f32 	[%r115+-4], %f108;
	mov.b32 	%r119, 0;
	st.shared.u32 	[%r16+-4], %r119;
	ld.shared.f32 	%f109, [%r17+-4];
	mov.u32 	%r120, _ZZ2crPfS_S_S_S_iE3d_i;
	add.s32 	%r121, %r120, %r95;
	ld.shared.f32 	%f110, [%r121+-4];
	mul.f32 	%f111, %f9, %f110;
	sub.f32 	%f112, %f109, %f111;
	st.shared.f32 	[%r17+-4], %f112;
$L__BB0_14:
	shr.u32 	%r216, %r7, 2;
	shl.b32 	%r215, %r215, 2;
	setp.gt.u32 	%p7, %r7, 7;
	@%p7 bra 	$L__BB0_6;
	setp.ne.s32 	%p8, %r1, 0;
	@%p8 bra 	$L__BB0_23;
	shl.b32 	%r122, %r14, 2;
	mov.u32 	%r123, _ZZ2crPfS_S_S_S_iE3b_i;
	add.s32 	%r124, %r123, %r122;
	ld.shared.f32 	%f302, [%r124+-4];
	setp.neu.f32 	%p9, %f302, 0f00000000;
	shl.b32 	%r125, %r15, 2;
	mul.wide.s32 	%rd25, %r125, 4;
	add.s64 	%rd10, %rd1, %rd25;
	@%p9 bra 	$L__BB0_18;
	ld.shared.f32 	%f130, [%r17+-4];
	ld.shared.f32 	%f131, [%r16+-4];
	div.rn.f32 	%f132, %f130, %f131;
	st.global.f32 	[%rd10+12], %f132;
	shl.b32 	%r217, %r15, 1;
	shl.b32 	%r139, %r15, 3;
	mov.u32 	%r140, _ZZ2crPfS_S_S_S_iE3d_i;
	add.s32 	%r141, %r140, %r139;
	ld.shared.f32 	%f133, [%r141+4];
	add.s32 	%r143, %r123, %r139;
	ld.shared.f32 	%f134, [%r143+4];
	mul.f32 	%f135, %f134, %f132;
	mov.u32 	%r144, _ZZ2crPfS_S_S_S_iE3a_i;
	add.s32 	%r145, %r144, %r139;
	sub.f32 	%f303, %f133, %f135;
	ld.shared.f32 	%f302, [%r145+4];
	bra.uni 	$L__BB0_21;
$L__BB0_18:
	shl.b32 	%r217, %r15, 1;
	shl.b32 	%r126, %r15, 3;
	mov.u32 	%r127, _ZZ2crPfS_S_S_S_iE3a_i;
	add.s32 	%r128, %r127, %r126;
	ld.shared.f32 	%f13, [%r128+4];
	setp.neu.f32 	%p10, %f13, 0f00000000;
	@%p10 bra 	$L__BB0_20;
	shl.b32 	%r134, %r217, 2;
	mov.u32 	%r135, _ZZ2crPfS_S_S_S_iE3d_i;
	add.s32 	%r136, %r135, %r134;
	ld.shared.f32 	%f125, [%r136+4];
	add.s32 	%r138, %r123, %r134;
	ld.shared.f32 	%f302, [%r138+4];
	div.rn.f32 	%f126, %f125, %f302;
	st.global.f32 	[%rd10+12], %f126;
	ld.shared.f32 	%f127, [%r17+-4];
	ld.shared.f32 	%f128, [%r16+-4];
	mul.f32 	%f129, %f126, %f128;
	sub.f32 	%f303, %f127, %f129;
	bra.uni 	$L__BB0_21;
$L__BB0_20:
	ld.shared.f32 	%f113, [%r17+-4];
	shl.b32 	%r129, %r217, 2;
	mov.u32 	%r130, _ZZ2crPfS_S_S_S_iE3d_i;
	add.s32 	%r131, %r130, %r129;
	ld.shared.f32 	%f114, [%r131+4];
	mul.f32 	%f115, %f114, %f302;
	div.rn.f32 	%f116, %f115, %f13;
	sub.f32 	%f117, %f113, %f116;
	ld.shared.f32 	%f118, [%r16+-4];
	add.s32 	%r133, %r123, %r129;
	ld.shared.f32 	%f119, [%r133+4];
	mul.f32 	%f120, %f119, %f302;
	div.rn.f32 	%f121, %f120, %f13;
	sub.f32 	%f122, %f118, %f121;
	div.rn.f32 	%f123, %f117, %f122;
	st.global.f32 	[%rd10+12], %f123;
	mul.f32 	%f124, %f118, %f123;
	sub.f32 	%f303, %f113, %f124;
$L__BB0_21:
	div.rn.f32 	%f136, %f303, %f302;
	mul.wide.s32 	%rd26, %r217, 4;
	add.s64 	%rd27, %rd26, %rd1;
	st.global.f32 	[%rd27+4], %f136;
	setp.lt.s32 	%p11, %r31, 5;
	@%p11 bra 	$L__BB0_23;
	mad.lo.s32 	%r146, %r15, 6, 2;
	mov.u32 	%r147, _ZZ2crPfS_S_S_S_iE3d_i;
	add.s32 	%r148, %r147, %r146;
	ld.shared.f32 	%f137, [%r148];
	mov.u32 	%r149, _ZZ2crPfS_S_S_S_iE3a_i;
	add.s32 	%r150, %r149, %r146;
	ld.shared.f32 	%f138, [%r150];
	mul.wide.s32 	%rd28, %r15, 8;
	sub.s64 	%rd29, %rd10, %rd28;
	ld.global.f32 	%f139, [%rd29+4];
	mul.f32 	%f140, %f138, %f139;
	sub.f32 	%f141, %f137, %f140;
	mov.u32 	%r151, _ZZ2crPfS_S_S_S_iE3c_i;
	add.s32 	%r152, %r151, %r146;
	ld.shared.f32 	%f142, [%r152];
	ld.global.f32 	%f143, [%rd10+12];
	mul.f32 	%f144, %f142, %f143;
	sub.f32 	%f145, %f141, %f144;
	add.s32 	%r154, %r123, %r146;
	ld.shared.f32 	%f146, [%r154];
	div.rn.f32 	%f147, %f145, %f146;
	mul.wide.s32 	%rd30, %r15, 4;
	sub.s64 	%rd31, %rd10, %rd30;
	st.global.f32 	[%rd31+8], %f147;
	shr.u32 	%r155, %r15, 31;
	add.s32 	%r156, %r15, %r155;
	shl.b32 	%r157, %r156, 1;
	and.b32  	%r158, %r157, -4;
	add.s32 	%r159, %r147, %r158;
	ld.shared.f32 	%f148, [%r159];
	add.s32 	%r160, %r151, %r158;
	ld.shared.f32 	%f149, [%r160];
	ld.global.f32 	%f150, [%rd29+4];
	mul.f32 	%f151, %f149, %f150;
	sub.f32 	%f152, %f148, %f151;
	add.s32 	%r161, %r123, %r158;
	ld.shared.f32 	%f153, [%r161];
	div.rn.f32 	%f154, %f152, %f153;
	mul.wide.s32 	%rd32, %r15, -12;
	add.s64 	%rd33, %rd10, %rd32;
	st.global.f32 	[%rd33], %f154;
$L__BB0_23:
	setp.gt.u32 	%p12, %r1, 3;
	mul.lo.s32 	%r27, %r1, 508;
	add.s32 	%r28, %r2, %r27;
	add.s32 	%r29, %r5, %r27;
	@%p12 bra 	$L__BB0_27;
	setp.ne.s32 	%p13, %r1, 0;
	@%p13 bra 	$L__BB0_26;
	ld.shared.f32 	%f166, [%r5+252];
	ld.shared.f32 	%f167, [%r4+252];
	ld.global.f32 	%f168, [%rd1+1020];
	mul.f32 	%f169, %f167, %f168;
	sub.f32 	%f170, %f166, %f169;
	ld.shared.f32 	%f171, [%r3+252];
	div.rn.f32 	%f172, %f170, %f171;
	st.global.f32 	[%rd1+508], %f172;
	bra.uni 	$L__BB0_27;
$L__BB0_26:
	ld.shared.f32 	%f155, [%r29+252];
	ld.shared.f32 	%f156, [%r28+252];
	shl.b32 	%r162, %r1, 8;
	or.b32  	%r163, %r162, 126;
	mul.wide.u32 	%rd34, %r163, 4;
	add.s64 	%rd35, %rd1, %rd34;
	ld.global.f32 	%f157, [%rd35+-508];
	mul.f32 	%f158, %f156, %f157;
	sub.f32 	%f159, %f155, %f158;
	add.s32 	%r164, %r4, %r27;
	ld.shared.f32 	%f160, [%r164+252];
	ld.global.f32 	%f161, [%rd35+516];
	mul.f32 	%f162, %f160, %f161;
	sub.f32 	%f163, %f159, %f162;
	add.s32 	%r165, %r3, %r27;
	ld.shared.f32 	%f164, [%r165+252];
	div.rn.f32 	%f165, %f163, %f164;
	st.global.f32 	[%rd35+4], %f165;
$L__BB0_27:
	bar.sync 	0;
	setp.gt.u32 	%p14, %r1, 7;
	@%p14 bra 	$L__BB0_31;
	setp.eq.s32 	%p15, %r1, 0;
	@%p15 bra 	$L__BB0_30;
	shl.b32 	%r166, %r1, 8;
	sub.s32 	%r167, %r29, %r166;
	ld.shared.f32 	%f173, [%r167+124];
	sub.s32 	%r168, %r28, %r166;
	ld.shared.f32 	%f174, [%r168+124];
	shl.b32 	%r169, %r1, 7;
	or.b32  	%r170, %r169, 62;
	mul.wide.u32 	%rd36, %r170, 4;
	add.s64 	%rd37, %rd1, %rd36;
	ld.global.f32 	%f175, [%rd37+-252];
	mul.f32 	%f176, %f174, %f175;
	sub.f32 	%f177, %f173, %f176;
	mul.lo.s32 	%r171, %r1, 252;
	add.s32 	%r172, %r4, %r171;
	ld.shared.f32 	%f178, [%r172+124];
	ld.global.f32 	%f179, [%rd37+260];
	mul.f32 	%f180, %f178, %f179;
	sub.f32 	%f181, %f177, %f180;
	add.s32 	%r173, %r3, %r171;
	ld.shared.f32 	%f182, [%r173+124];
	div.rn.f32 	%f183, %f181, %f182;
	st.global.f32 	[%rd37+4], %f183;
	bra.uni 	$L__BB0_31;
$L__BB0_30:
	ld.shared.f32 	%f184, [%r29+124];
	ld.shared.f32 	%f185, [%r4+124];
	ld.global.f32 	%f186, [%rd1+508];
	mul.f32 	%f187, %f185, %f186;
	sub.f32 	%f188, %f184, %f187;
	ld.shared.f32 	%f189, [%r3+124];
	div.rn.f32 	%f190, %f188, %f189;
	st.global.f32 	[%rd1+252], %f190;
$L__BB0_31:
	bar.sync 	0;
	setp.gt.u32 	%p16, %r1, 15;
	@%p16 bra 	$L__BB0_35;
	setp.eq.s32 	%p17, %r1, 0;
	@%p17 bra 	$L__BB0_34;
	mul.lo.s32 	%r174, %r1, -384;
	add.s32 	%r175, %r29, %r174;
	ld.shared.f32 	%f191, [%r175+60];
	add.s32 	%r176, %r28, %r174;
	ld.shared.f32 	%f192, [%r176+60];
	shl.b32 	%r177, %r1, 6;
	or.b32  	%r178, %r177, 30;
	mul.wide.u32 	%rd38, %r178, 4;
	add.s64 	%rd39, %rd1, %rd38;
	ld.global.f32 	%f193, [%rd39+-124];
	mul.f32 	%f194, %f192, %f193;
	sub.f32 	%f195, %f191, %f194;
	mul.lo.s32 	%r179, %r1, 124;
	add.s32 	%r180, %r4, %r179;
	ld.shared.f32 	%f196, [%r180+60];
	ld.global.f32 	%f197, [%rd39+132];
	mul.f32 	%f198, %f196, %f197;
	sub.f32 	%f199, %f195, %f198;
	add.s32 	%r181, %r3, %r179;
	ld.shared.f32 	%f200, [%r181+60];
	div.rn.f32 	%f201, %f199, %f200;
	st.global.f32 	[%rd39+4], %f201;
	bra.uni 	$L__BB0_35;
$L__BB0_34:
	ld.shared.f32 	%f202, [%r29+60];
	ld.shared.f32 	%f203, [%r4+60];
	ld.global.f32 	%f204, [%rd1+252];
	mul.f32 	%f205, %f203, %f204;
	sub.f32 	%f206, %f202, %f205;
	ld.shared.f32 	%f207, [%r3+60];
	div.rn.f32 	%f208, %f206, %f207;
	st.global.f32 	[%rd1+124], %f208;
$L__BB0_35:
	bar.sync 	0;
	setp.gt.u32 	%p18, %r1, 31;
	@%p18 bra 	$L__BB0_39;
	setp.eq.s32 	%p19, %r1, 0;
	@%p19 bra 	$L__BB0_38;
	mul.lo.s32 	%r182, %r1, -448;
	add.s32 	%r183, %r29, %r182;
	ld.shared.f32 	%f209, [%r183+28];
	add.s32 	%r184, %r28, %r182;
	ld.shared.f32 	%f210, [%r184+28];
	shl.b32 	%r185, %r1, 5;
	or.b32  	%r186, %r185, 14;
	mul.wide.u32 	%rd40, %r186, 4;
	add.s64 	%rd41, %rd1, %rd40;
	ld.global.f32 	%f211, [%rd41+-60];
	mul.f32 	%f212, %f210, %f211;
	sub.f32 	%f213, %f209, %f212;
	mul.lo.s32 	%r187, %r1, 60;
	add.s32 	%r188, %r4, %r187;
	ld.shared.f32 	%f214, [%r188+28];
	ld.global.f32 	%f215, [%rd41+68];
	mul.f32 	%f216, %f214, %f215;
	sub.f32 	%f217, %f213, %f216;
	add.s32 	%r189, %r3, %r187;
	ld.shared.f32 	%f218, [%r189+28];
	div.rn.f32 	%f219, %f217, %f218;
	st.global.f32 	[%rd41+4], %f219;
	bra.uni 	$L__BB0_39;
$L__BB0_38:
	ld.shared.f32 	%f220, [%r29+28];
	ld.shared.f32 	%f221, [%r4+28];
	ld.global.f32 	%f222, [%rd1+124];
	mul.f32 	%f223, %f221, %f222;
	sub.f32 	%f224, %f220, %f223;
	ld.shared.f32 	%f225, [%r3+28];
	div.rn.f32 	%f226, %f224, %f225;
	st.global.f32 	[%rd1+60], %f226;
$L__BB0_39:
	bar.sync 	0;
	setp.gt.u32 	%p20, %r1, 63;
	@%p20 bra 	$L__BB0_43;
	setp.eq.s32 	%p21, %r1, 0;
	@%p21 bra 	$L__BB0_42;
	mul.lo.s32 	%r190, %r1, -480;
	add.s32 	%r191, %r29, %r190;
	ld.shared.f32 	%f227, [%r191+12];
	add.s32 	%r192, %r28, %r190;
	ld.shared.f32 	%f228, [%r192+12];
	shl.b32 	%r193, %r1, 4;
	or.b32  	%r194, %r193, 6;
	mul.wide.u32 	%rd42, %r194, 4;
	add.s64 	%rd43, %rd1, %rd42;
	ld.global.f32 	%f229, [%rd43+-28];
	mul.f32 	%f230, %f228, %f229;
	sub.f32 	%f231, %f227, %f230;
	mul.lo.s32 	%r195, %r1, 28;
	add.s32 	%r196, %r4, %r195;
	ld.shared.f32 	%f232, [%r196+12];
	ld.global.f32 	%f233, [%rd43+36];
	mul.f32 	%f234, %f232, %f233;
	sub.f32 	%f235, %f231, %f234;
	add.s32 	%r197, %r3, %r195;
	ld.shared.f32 	%f236, [%r197+12];
	div.rn.f32 	%f237, %f235, %f236;
	st.global.f32 	[%rd43+4], %f237;
	bra.uni 	$L__BB0_43;
$L__BB0_42:
	ld.shared.f32 	%f238, [%r29+12];
	ld.shared.f32 	%f239, [%r4+12];
	ld.global.f32 	%f240, [%rd1+60];
	mul.f32 	%f241, %f239, %f240;
	sub.f32 	%f242, %f238, %f241;
	ld.shared.f32 	%f243, [%r3+12];
	div.rn.f32 	%f244, %f242, %f243;
	st.global.f32 	[%rd1+28], %f244;
$L__BB0_43:
	bar.sync 	0;
	shl.b32 	%r30, %r1, 2;
	setp.gt.u32 	%p22, %r1, 127;
	@%p22 bra 	$L__BB0_47;
	setp.eq.s32 	%p23, %r1, 0;
	@%p23 bra 	$L__BB0_46;
	mul.lo.s32 	%r198, %r1, -496;
	add.s32 	%r199, %r29, %r198;
	ld.shared.f32 	%f245, [%r199+4];
	add.s32 	%r200, %r28, %r198;
	ld.shared.f32 	%f246, [%r200+4];
	shl.b32 	%r201, %r1, 1;
	sub.s32 	%r202, %r201, %r1;
	mad.lo.s32 	%r203, %r1, 3, %r202;
	shl.b32 	%r204, %r203, 1;
	add.s32 	%r205, %r204, 2;
	mul.wide.u32 	%rd44, %r205, 4;
	add.s64 	%rd45, %rd1, %rd44;
	ld.global.f32 	%f247, [%rd45+-12];
	mul.f32 	%f248, %f246, %f247;
	sub.f32 	%f249, %f245, %f248;
	mul.lo.s32 	%r206, %r1, 12;
	add.s32 	%r207, %r4, %r206;
	ld.shared.f32 	%f250, [%r207+4];
	ld.global.f32 	%f251, [%rd45+20];
	mul.f32 	%f252, %f250, %f251;
	sub.f32 	%f253, %f249, %f252;
	add.s32 	%r208, %r3, %r206;
	ld.shared.f32 	%f254, [%r208+4];
	div.rn.f32 	%f255, %f253, %f254;
	st.global.f32 	[%rd45+4], %f255;
	bra.uni 	$L__BB0_47;
$L__BB0_46:
	ld.shared.f32 	%f256, [%r29+4];
	ld.shared.f32 	%f257, [%r4+4];
	ld.global.f32 	%f258, [%rd1+28];
	mul.f32 	%f259, %f257, %f258;
	sub.f32 	%f260, %f256, %f259;
	ld.shared.f32 	%f261, [%r3+4];
	div.rn.f32 	%f262, %f260, %f261;
	st.global.f32 	[%rd1+12], %f262;
$L__BB0_47:
	bar.sync 	0;
	setp.gt.u32 	%p24, %r1, 255;
	mul.wide.u32 	%rd46, %r30, 4;
	add.s64 	%rd11, %rd1, %rd46;
	@%p24 bra 	$L__BB0_51;
	setp.eq.s32 	%p25, %r1, 0;
	@%p25 bra 	$L__BB0_50;
	mul.lo.s32 	%r209, %r1, -504;
	add.s32 	%r210, %r29, %r209;
	ld.shared.f32 	%f263, [%r210];
	add.s32 	%r211, %r28, %r209;
	ld.shared.f32 	%f264, [%r211];
	ld.global.f32 	%f265, [%rd11+-4];
	mul.f32 	%f266, %f264, %f265;
	sub.f32 	%f267, %f263, %f266;
	add.s32 	%r212, %r4, %r30;
	ld.shared.f32 	%f268, [%r212];
	ld.global.f32 	%f269, [%rd11+12];
	mul.f32 	%f270, %f268, %f269;
	sub.f32 	%f271, %f267, %f270;
	add.s32 	%r213, %r3, %r30;
	ld.shared.f32 	%f272, [%r213];
	div.rn.f32 	%f273, %f271, %f272;
	st.global.f32 	[%rd11+4], %f273;
	bra.uni 	$L__BB0_51;
$L__BB0_50:
	ld.shared.f32 	%f274, [%r29];
	ld.shared.f32 	%f275, [%r4];
	ld.global.f32 	%f276, [%rd1+12];
	mul.f32 	%f277, %f275, %f276;
	sub.f32 	%f278, %f274, %f277;
	ld.shared.f32 	%f279, [%r3];
	div.rn.f32 	%f280, %f278, %f279;
	st.global.f32 	[%rd1+4], %f280;
$L__BB0_51:
	bar.sync 	0;
	setp.gt.u32 	%p26, %r1, 511;
	@%p26 bra 	$L__BB0_55;
	ld.param.u64 	%rd55, [_Z2crPfS_S_S_S_i_param_3];
	cvta.to.global.u64 	%rd47, %rd55;
	shl.b64 	%rd48, %rd3, 2;
	add.s64 	%rd12, %rd47, %rd48;
	setp.ne.s32 	%p27, %r1, 0;
	@%p27 bra 	$L__BB0_54;
	ld.global.f32 	%f292, [%rd12];
	ld.global.f32 	%f293, [%rd6];
	add.s64 	%rd54, %rd1, %rd48;
	ld.global.f32 	%f294, [%rd54+4];
	mul.f32 	%f295, %f293, %f294;
	sub.f32 	%f296, %f292, %f295;
	ld.global.f32 	%f297, [%rd5];
	div.rn.f32 	%f298, %f296, %f297;
	st.global.f32 	[%rd54], %f298;
	bra.uni 	$L__BB0_55;
$L__BB0_54:
	ld.global.f32 	%f281, [%rd12];
	ld.global.f32 	%f282, [%rd6];
	add.s64 	%rd50, %rd1, %rd48;
	ld.global.f32 	%f283, [%rd50+4];
	mul.f32 	%f284, %f282, %f283;
	sub.f32 	%f285, %f281, %f284;
	ld.global.f32 	%f286, [%rd4];
	shl.b32 	%r214, %r1, 3;
	cvt.u64.u32 	%rd51, %r214;
	sub.s64 	%rd52, %rd11, %rd51;
	ld.global.f32 	%f287, [%rd52+-4];
	mul.f32 	%f288, %f286, %f287;
	sub.f32 	%f289, %f285, %f288;
	ld.global.f32 	%f290, [%rd5];
	div.rn.f32 	%f291, %f289, %f290;
	st.global.f32 	[%rd50], %f291;
$L__BB0_55:
	ret;

}
	// .globl	_Z3pcrPfS_S_S_S_i
.visible .entry _Z3pcrPfS_S_S_S_i(
	.param .u64 .ptr .align 1 _Z3pcrPfS_S_S_S_i_param_0,
	.param .u64 .ptr .align 1 _Z3pcrPfS_S_S_S_i_param_1,
	.param .u64 .ptr .align 1 _Z3pcrPfS_S_S_S_i_param_2,
	.param .u64 .ptr .align 1 _Z3pcrPfS_S_S_S_i_param_3,
	.param .u64 .ptr .align 1 _Z3pcrPfS_S_S_S_i_param_4,
	.param .u32 _Z3pcrPfS_S_S_S_i_param_5
)
{
	.reg .pred 	%p<9>;
	.reg .b32 	%r<58>;
	.reg .b32 	%f<118>;
	.reg .b64 	%rd<22>;
	// demoted variable
	.shared .align 4 .b8 _ZZ3pcrPfS_S_S_S_iE3a_i[2048];
	// demoted variable
	.shared .align 4 .b8 _ZZ3pcrPfS_S_S_S_iE3b_i[2048];
	// demoted variable
	.shared .align 4 .b8 _ZZ3pcrPfS_S_S_S_iE3c_i[2048];
	// demoted variable
	.shared .align 4 .b8 _ZZ3pcrPfS_S_S_S_iE3d_i[2048];
	ld.param.u64 	%rd9, [_Z3pcrPfS_S_S_S_i_param_0];
	ld.param.u64 	%rd10, [_Z3pcrPfS_S_S_S_i_param_1];
	ld.param.u64 	%rd11, [_Z3pcrPfS_S_S_S_i_param_2];
	ld.param.u64 	%rd12, [_Z3pcrPfS_S_S_S_i_param_3];
	ld.param.u64 	%rd8, [_Z3pcrPfS_S_S_S_i_param_4];
	ld.param.u32 	%r15, [_Z3pcrPfS_S_S_S_i_param_5];
	cvta.to.global.u64 	%rd1, %rd12;
	cvta.to.global.u64 	%rd2, %rd11;
	cvta.to.global.u64 	%rd3, %rd10;
	cvta.to.global.u64 	%rd4, %rd9;
	mov.u32 	%r1, %tid.x;
	shl.b32 	%r16, %r1, 1;
	mov.u32 	%r17, %ctaid.x;
	add.s32 	%r2, %r16, %r17;
	setp.eq.s32 	%p1, %r2, 0;
	mul.wide.s32 	%rd13, %r2, 4;
	add.s64 	%rd5, %rd4, %rd13;
	add.s64 	%rd6, %rd3, %rd13;
	mov.f32 	%f2, 0f00000000;
	@%p1 bra 	$L__BB1_2;
	ld.global.f32 	%f24, [%rd5];
	ld.global.f32 	%f25, [%rd6+-4];
	div.rn.f32 	%f2, %f24, %f25;
$L__BB1_2:
	add.s32 	%r3, %r15, -1;
	setp.ge.s32 	%p2, %r2, %r3;
	add.s64 	%rd7, %rd2, %rd13;
	mov.f32 	%f4, 0f00000000;
	@%p2 bra 	$L__BB1_4;
	ld.global.f32 	%f27, [%rd7];
	ld.global.f32 	%f28, [%rd6+4];
	div.rn.f32 	%f4, %f27, %f28;
$L__BB1_4:
	setp.ne.s32 	%p3, %r2, 0;
	shl.b32 	%r18, %r1, 2;
	mov.u32 	%r19, _ZZ3pcrPfS_S_S_S_iE3b_i;
	add.s32 	%r4, %r19, %r18;
	mov.u32 	%r20, _ZZ3pcrPfS_S_S_S_iE3c_i;
	add.s32 	%r5, %r20, %r18;
	mov.u32 	%r21, _ZZ3pcrPfS_S_S_S_iE3d_i;
	add.s32 	%r6, %r21, %r18;
	mov.u32 	%r22, _ZZ3pcrPfS_S_S_S_iE3a_i;
	add.s32 	%r7, %r22, %r18;
	@%p3 bra 	$L__BB1_6;
	ld.global.f32 	%f60, [%rd3];
	ld.global.f32 	%f61, [%rd4+4];
	mul.f32 	%f62, %f4, %f61;
	sub.f32 	%f63, %f60, %f62;
	st.shared.f32 	[%r4], %f63;
	ld.global.f32 	%f64, [%rd2+4];
	neg.f32 	%f65, %f64;
	mul.f32 	%f66, %f4, %f65;
	st.shared.f32 	[%r5], %f66;
	ld.global.f32 	%f67, [%rd1];
	ld.global.f32 	%f68, [%rd1+4];
	mul.f32 	%f69, %f4, %f68;
	sub.f32 	%f70, %f67, %f69;
	st.shared.f32 	[%r6], %f70;
	mov.b32 	%r24, 0;
	st.shared.u32 	[%r7], %r24;
	bra.uni 	$L__BB1_9;
$L__BB1_6:
	setp.ne.s32 	%p4, %r2, %r3;
	@%p4 bra 	$L__BB1_8;
	ld.global.f32 	%f49, [%rd5+-4];
	neg.f32 	%f50, %f49;
	mul.f32 	%f51, %f2, %f50;
	st.shared.f32 	[%r7], %f51;
	ld.global.f32 	%f52, [%rd6];
	ld.global.f32 	%f53, [%rd7+-4];
	mul.f32 	%f54, %f2, %f53;
	sub.f32 	%f55, %f52, %f54;
	st.shared.f32 	[%r4], %f55;
	mov.b32 	%r23, 0;
	st.shared.u32 	[%r5], %r23;
	add.s64 	%rd18, %rd1, %rd13;
	ld.global.f32 	%f56, [%rd18];
	ld.global.f32 	%f57, [%rd18+-4];
	mul.f32 	%f58, %f2, %f57;
	sub.f32 	%f59, %f56, %f58;
	st.shared.f32 	[%r6], %f59;
	bra.uni 	$L__BB1_9;
$L__BB1_8:
	ld.global.f32 	%f29, [%rd5+-4];
	neg.f32 	%f30, %f29;
	mul.f32 	%f31, %f2, %f30;
	st.shared.f32 	[%r7], %f31;
	ld.global.f32 	%f32, [%rd6];
	ld.global.f32 	%f33, [%rd7+-4];
	mul.f32 	%f34, %f2, %f33;
	sub.f32 	%f35, %f32, %f34;
	ld.global.f32 	%f36, [%rd5+4];
	mul.f32 	%f37, %f4, %f36;
	sub.f32 	%f38, %f35, %f37;
	st.shared.f32 	[%r4], %f38;
	ld.global.f32 	%f39, [%rd7+4];
	neg.f32 	%f40, %f39;
	mul.f32 	%f41, %f4, %f40;
	st.shared.f32 	[%r5], %f41;
	add.s64 	%rd16, %rd1, %rd13;
	ld.global.f32 	%f42, [%rd16];
	ld.global.f32 	%f43, [%rd16+-4];
	mul.f32 	%f44, %f2, %f43;
	sub.f32 	%f45, %f42, %f44;
	ld.global.f32 	%f46, [%rd16+4];
	mul.f32 	%f47, %f4, %f46;
	sub.f32 	%f48, %f45, %f47;
	st.shared.f32 	[%r6], %f48;
$L__BB1_9:
	bar.sync 	0;
	setp.lt.s32 	%p5, %r15, 4;
	@%p5 bra 	$L__BB1_17;
	shr.u32 	%r26, %r15, 31;
	add.s32 	%r27, %r15, %r26;
	shr.s32 	%r8, %r27, 1;
	mov.b32 	%r56, 1;
$L__BB1_11:
	setp.ge.u32 	%p6, %r1, %r56;
	@%p6 bra 	$L__BB1_13;
	ld.shared.f32 	%f98, [%r5];
	add.s32 	%r57, %r56, %r1;
	shl.b32 	%r49, %r56, 2;
	add.s32 	%r50, %r4, %r49;
	ld.shared.f32 	%f99, [%r50];
	div.rn.f32 	%f117, %f98, %f99;
	ld.shared.f32 	%f100, [%r4];
	add.s32 	%r51, %r7, %r49;
	ld.shared.f32 	%f101, [%r51];
	mul.f32 	%f102, %f117, %f101;
	sub.f32 	%f114, %f100, %f102;
	add.s32 	%r52, %r5, %r49;
	ld.shared.f32 	%f103, [%r52];
	neg.f32 	%f104, %f103;
	mul.f32 	%f115, %f117, %f104;
	ld.shared.f32 	%f116, [%r6];
	mov.f32 	%f113, 0f00000000;
	bra.uni 	$L__BB1_16;
$L__BB1_13:
	add.s32 	%r57, %r56, %r1;
	setp.lt.u32 	%p7, %r57, 512;
	@%p7 bra 	$L__BB1_15;
	ld.shared.f32 	%f90, [%r7];
	sub.s32 	%r57, %r1, %r56;
	shl.b32 	%r42, %r57, 2;
	add.s32 	%r44, %r19, %r42;
	ld.shared.f32 	%f91, [%r44];
	div.rn.f32 	%f117, %f90, %f91;
	add.s32 	%r46, %r22, %r42;
	ld.shared.f32 	%f92, [%r46];
	neg.f32 	%f93, %f92;
	mul.f32 	%f113, %f117, %f93;
	ld.shared.f32 	%f94, [%r4];
	add.s32 	%r48, %r20, %r42;
	ld.shared.f32 	%f95, [%r48];
	mul.f32 	%f96, %f117, %f95;
	sub.f32 	%f114, %f94, %f96;
	ld.shared.f32 	%f116, [%r6];
	mov.f32 	%f115, 0f00000000;
	bra.uni 	$L__BB1_16;
$L__BB1_15:
	ld.shared.f32 	%f71, [%r7];
	sub.s32 	%r28, %r1, %r56;
	shl.b32 	%r29, %r28, 2;
	add.s32 	%r31, %r19, %r29;
	ld.shared.f32 	%f72, [%r31];
	div.rn.f32 	%f73, %f71, %f72;
	ld.shared.f32 	%f74, [%r5];
	shl.b32 	%r32, %r56, 2;
	add.s32 	%r33, %r4, %r32;
	ld.shared.f32 	%f75, [%r33];
	div.rn.f32 	%f117, %f74, %f75;
	add.s32 	%r35, %r22, %r29;
	ld.shared.f32 	%f76, [%r35];
	neg.f32 	%f77, %f76;
	mul.f32 	%f113, %f73, %f77;
	ld.shared.f32 	%f78, [%r4];
	add.s32 	%r37, %r20, %r29;
	ld.shared.f32 	%f79, [%r37];
	mul.f32 	%f80, %f73, %f79;
	sub.f32 	%f81, %f78, %f80;
	add.s32 	%r38, %r7, %r32;
	ld.shared.f32 	%f82, [%r38];
	mul.f32 	%f83, %f117, %f82;
	sub.f32 	%f114, %f81, %f83;
	add.s32 	%r39, %r5, %r32;
	ld.shared.f32 	%f84, [%r39];
	neg.f32 	%f85, %f84;
	mul.f32 	%f115, %f117, %f85;
	ld.shared.f32 	%f86, [%r6];
	add.s32 	%r41, %r21, %r29;
	ld.shared.f32 	%f87, [%r41];
	mul.f32 	%f88, %f73, %f87;
	sub.f32 	%f116, %f86, %f88;
$L__BB1_16:
	shl.b32 	%r53, %r57, 2;
	add.s32 	%r55, %r21, %r53;
	ld.shared.f32 	%f105, [%r55];
	mul.f32 	%f106, %f117, %f105;
	sub.f32 	%f107, %f116, %f106;
	bar.sync 	0;
	st.shared.f32 	[%r7], %f113;
	st.shared.f32 	[%r4], %f114;
	st.shared.f32 	[%r5], %f115;
	st.shared.f32 	[%r6], %f107;
	bar.sync 	0;
	shl.b32 	%r56, %r56, 1;
	setp.lt.s32 	%p8, %r56, %r8;
	@%p8 bra 	$L__BB1_11;
$L__BB1_17:
	cvta.to.global.u64 	%rd19, %rd8;
	ld.shared.f32 	%f108, [%r6];
	ld.shared.f32 	%f109, [%r4];
	div.rn.f32 	%f110, %f108, %f109;
	mul.wide.u32 	%rd20, %r2, 4;
	add.s64 	%rd21, %rd19, %rd20;
	st.global.f32 	[%rd21], %f110;
	ret;

}
	// .globl	_Z7pcr_oddPfS_S_S_S_i
.visible .entry _Z7pcr_oddPfS_S_S_S_i(
	.param .u64 .ptr .align 1 _Z7pcr_oddPfS_S_S_S_i_param_0,
	.param .u64 .ptr .align 1 _Z7pcr_oddPfS_S_S_S_i_param_1,
	.param .u64 .ptr .align 1 _Z7pcr_oddPfS_S_S_S_i_param_2,
	.param .u64 .ptr .align 1 _Z7pcr_oddPfS_S_S_S_i_param_3,
	.param .u64 .ptr .align 1 _Z7pcr_oddPfS_S_S_S_i_param_4,
	.param .u32 _Z7pcr_oddPfS_S_S_S_i_param_5
)
{
	.local .align 8 .b8 	__local_depot2[56];
	.reg .b64 	%SP;
	.reg .b64 	%SPL;
	.reg .pred 	%p<20>;
	.reg .b32 	%r<80>;
	.reg .b32 	%f<185>;
	.reg .b64 	%rd<44>;
	.reg .b64 	%fd<15>;
	// demoted variable
	.shared .align 4 .b8 _ZZ7pcr_oddPfS_S_S_S_iE3a_i[4092];
	// demoted variable
	.shared .align 4 .b8 _ZZ7pcr_oddPfS_S_S_S_iE3b_i[4092];
	// demoted variable
	.shared .align 4 .b8 _ZZ7pcr_oddPfS_S_S_S_iE3c_i[4092];
	// demoted variable
	.shared .align 4 .b8 _ZZ7pcr_oddPfS_S_S_S_iE3d_i[4092];
	mov.u64 	%SPL, __local_depot2;
	cvta.local.u64 	%SP, %SPL;
	ld.param.u64 	%rd9, [_Z7pcr_oddPfS_S_S_S_i_param_0];
	ld.param.u64 	%rd10, [_Z7pcr_oddPfS_S_S_S_i_param_1];
	ld.param.u64 	%rd11, [_Z7pcr_oddPfS_S_S_S_i_param_2];
	ld.param.u64 	%rd12, [_Z7pcr_oddPfS_S_S_S_i_param_3];
	ld.param.u64 	%rd13, [_Z7pcr_oddPfS_S_S_S_i_param_4];
	ld.param.u32 	%r18, [_Z7pcr_oddPfS_S_S_S_i_param_5];
	cvta.to.global.u64 	%rd1, %rd13;
	cvta.to.global.u64 	%rd2, %rd12;
	cvta.to.global.u64 	%rd3, %rd11;
	cvta.to.global.u64 	%rd4, %rd10;
	cvta.to.global.u64 	%rd5, %rd9;
	mov.u32 	%r1, %tid.x;
	setp.eq.s32 	%p1, %r1, 0;
	mul.wide.u32 	%rd14, %r1, 4;
	add.s64 	%rd6, %rd5, %rd14;
	mov.f32 	%f167, 0f00000000;
	@%p1 bra 	$L__BB2_2;
	ld.global.f32 	%f53, [%rd6];
	add.s32 	%r19, %r1, -1;
	mul.wide.u32 	%rd15, %r19, 4;
	add.s64 	%rd16, %rd4, %rd15;
	ld.global.f32 	%f54, [%rd16];
	div.rn.f32 	%f167, %f53, %f54;
$L__BB2_2:
	mov.b32 	%r77, 2;
$L__BB2_3:
	mov.u32 	%r2, %r77;
	setp.lt.s32 	%p2, %r2, %r18;
	shl.b32 	%r77, %r2, 1;
	@%p2 bra 	$L__BB2_3;
	add.s32 	%r4, %r18, -1;
	setp.ge.s32 	%p3, %r1, %r4;
	add.s64 	%rd7, %rd3, %rd14;
	add.s64 	%rd8, %rd4, %rd14;
	mov.f32 	%f179, 0f00000000;
	@%p3 bra 	$L__BB2_6;
	ld.global.f32 	%f56, [%rd7];
	ld.global.f32 	%f57, [%rd8+4];
	div.rn.f32 	%f179, %f56, %f57;
$L__BB2_6:
	setp.ne.s32 	%p4, %r1, 0;
	shl.b32 	%r21, %r1, 2;
	mov.u32 	%r22, _ZZ7pcr_oddPfS_S_S_S_iE3a_i;
	add.s32 	%r5, %r22, %r21;
	mov.u32 	%r23, _ZZ7pcr_oddPfS_S_S_S_iE3b_i;
	add.s32 	%r6, %r23, %r21;
	mov.u32 	%r24, _ZZ7pcr_oddPfS_S_S_S_iE3c_i;
	add.s32 	%r7, %r24, %r21;
	mov.u32 	%r25, _ZZ7pcr_oddPfS_S_S_S_iE3d_i;
	add.s32 	%r8, %r25, %r21;
	@%p4 bra 	$L__BB2_8;
	ld.global.f32 	%f84, [%rd4];
	ld.global.f32 	%f85, [%rd5+4];
	mul.f32 	%f86, %f179, %f85;
	sub.f32 	%f171, %f84, %f86;
	st.shared.f32 	[_ZZ7pcr_oddPfS_S_S_S_iE3b_i], %f171;
	ld.global.f32 	%f87, [%rd3+4];
	neg.f32 	%f88, %f87;
	mul.f32 	%f170, %f179, %f88;
	st.shared.f32 	[_ZZ7pcr_oddPfS_S_S_S_iE3c_i], %f170;
	ld.global.f32 	%f89, [%rd2];
	ld.global.f32 	%f90, [%rd2+4];
	mul.f32 	%f91, %f179, %f90;
	sub.f32 	%f169, %f89, %f91;
	st.shared.f32 	[_ZZ7pcr_oddPfS_S_S_S_iE3d_i], %f169;
	mov.b32 	%r29, 0;
	st.shared.u32 	[_ZZ7pcr_oddPfS_S_S_S_iE3a_i], %r29;
	mov.f32 	%f172, 0f00000000;
	bra.uni 	$L__BB2_11;
$L__BB2_8:
	setp.ne.s32 	%p5, %r1, %r4;
	@%p5 bra 	$L__BB2_10;
	add.s32 	%r27, %r1, -1;
	mul.wide.u32 	%rd24, %r27, 4;
	add.s64 	%rd25, %rd5, %rd24;
	ld.global.f32 	%f75, [%rd25];
	neg.f32 	%f76, %f75;
	mul.f32 	%f172, %f167, %f76;
	st.shared.f32 	[%r5], %f172;
	ld.global.f32 	%f77, [%rd8];
	add.s64 	%rd26, %rd3, %rd24;
	ld.global.f32 	%f78, [%rd26];
	mul.f32 	%f79, %f167, %f78;
	sub.f32 	%f171, %f77, %f79;
	st.shared.f32 	[%r6], %f171;
	mov.b32 	%r28, 0;
	st.shared.u32 	[%r7], %r28;
	add.s64 	%rd28, %rd2, %rd14;
	ld.global.f32 	%f80, [%rd28];
	add.s64 	%rd29, %rd2, %rd24;
	ld.global.f32 	%f81, [%rd29];
	mul.f32 	%f82, %f167, %f81;
	sub.f32 	%f169, %f80, %f82;
	st.shared.f32 	[%r8], %f169;
	mov.f32 	%f170, 0f00000000;
	bra.uni 	$L__BB2_11;
$L__BB2_10:
	add.s32 	%r26, %r1, -1;
	mul.wide.u32 	%rd18, %r26, 4;
	add.s64 	%rd19, %rd5, %rd18;
	ld.global.f32 	%f58, [%rd19];
	neg.f32 	%f59, %f58;
	mul.f32 	%f172, %f167, %f59;
	st.shared.f32 	[%r5], %f172;
	ld.global.f32 	%f60, [%rd8];
	add.s64 	%rd20, %rd3, %rd18;
	ld.global.f32 	%f61, [%rd20];
	mul.f32 	%f62, %f167, %f61;
	sub.f32 	%f63, %f60, %f62;
	ld.global.f32 	%f64, [%rd6+4];
	mul.f32 	%f65, %f179, %f64;
	sub.f32 	%f171, %f63, %f65;
	st.shared.f32 	[%r6], %f171;
	ld.global.f32 	%f66, [%rd7+4];
	neg.f32 	%f67, %f66;
	mul.f32 	%f170, %f179, %f67;
	st.shared.f32 	[%r7], %f170;
	add.s64 	%rd22, %rd2, %rd14;
	ld.global.f32 	%f68, [%rd22];
	add.s64 	%rd23, %rd2, %rd18;
	ld.global.f32 	%f69, [%rd23];
	mul.f32 	%f70, %f167, %f69;
	sub.f32 	%f71, %f68, %f70;
	ld.global.f32 	%f72, [%rd22+4];
	mul.f32 	%f73, %f179, %f72;
	sub.f32 	%f169, %f71, %f73;
	st.shared.f32 	[%r8], %f169;
$L__BB2_11:
	cvt.f64.f32 	%fd1, %f167;
	cvt.f64.f32 	%fd2, %f179;
	cvt.f64.f32 	%fd3, %f172;
	cvt.f64.f32 	%fd4, %f171;
	cvt.f64.f32 	%fd5, %f170;
	cvt.f64.f32 	%fd6, %f169;
	add.u64 	%rd30, %SP, 0;
	add.u64 	%rd31, %SPL, 0;
	st.local.u32 	[%rd31], %r1;
	st.local.f64 	[%rd31+8], %fd1;
	st.local.f64 	[%rd31+16], %fd2;
	st.local.f64 	[%rd31+24], %fd3;
	st.local.f64 	[%rd31+32], %fd4;
	st.local.f64 	[%rd31+40], %fd5;
	st.local.f64 	[%rd31+48], %fd6;
	mov.u64 	%rd32, $str;
	cvta.global.u64 	%rd33, %rd32;
	{ // callseq 0, 0
	.param .b64 param0;
	st.param.b64 	[param0], %rd33;
	.param .b64 param1;
	st.param.b64 	[param1], %rd30;
	.param .b32 retval0;
	call.uni (retval0), 
	vprintf, 
	(
	param0, 
	param1
	);
	ld.param.b32 	%r31, [retval0];
	} // callseq 0
	bar.sync 	0;
	setp.lt.u32 	%p6, %r2, 4;
	mov.b32 	%r79, 2;
	@%p6 bra 	$L__BB2_27;
	shr.u32 	%r9, %r2, 1;
	mov.b32 	%r79, 2;
	mov.u64 	%rd36, $str$1;
$L__BB2_13:
	setp.ge.u32 	%p7, %r1, %r79;
	@%p7 bra 	$L__BB2_17;
	shl.b32 	%r11, %r79, 2;
	add.s32 	%r59, %r6, %r11;
	ld.shared.f32 	%f20, [%r59];
	setp.eq.f32 	%p12, %f20, 0f00000000;
	mov.f32 	%f179, 0f00000000;
	@%p12 bra 	$L__BB2_16;
	ld.shared.f32 	%f124, [%r7];
	div.rn.f32 	%f179, %f124, %f20;
$L__BB2_16:
	ld.shared.f32 	%f126, [%r6];
	add.s32 	%r60, %r5, %r11;
	ld.shared.f32 	%f127, [%r60];
	mul.f32 	%f128, %f179, %f127;
	sub.f32 	%f181, %f126, %f128;
	add.s32 	%r61, %r7, %r11;
	ld.shared.f32 	%f129, [%r61];
	neg.f32 	%f130, %f129;
	mul.f32 	%f182, %f179, %f130;
	ld.shared.f32 	%f131, [%r8];
	add.s32 	%r62, %r8, %r11;
	ld.shared.f32 	%f132, [%r62];
	mul.f32 	%f133, %f179, %f132;
	sub.f32 	%f183, %f131, %f133;
	mov.f32 	%f178, 0f00000000;
	mov.f32 	%f180, %f178;
	bra.uni 	$L__BB2_26;
$L__BB2_17:
	add.s32 	%r34, %r79, %r1;
	setp.lt.s32 	%p8, %r34, %r18;
	@%p8 bra 	$L__BB2_21;
	sub.s32 	%r12, %r1, %r79;
	shl.b32 	%r35, %r12, 2;
	add.s32 	%r37, %r23, %r35;
	ld.shared.f32 	%f26, [%r37];
	setp.eq.f32 	%p9, %f26, 0f00000000;
	mov.f32 	%f178, 0f00000000;
	@%p9 bra 	$L__BB2_20;
	ld.shared.f32 	%f93, [%r5];
	div.rn.f32 	%f178, %f93, %f26;
$L__BB2_20:
	add.s32 	%r40, %r22, %r35;
	ld.shared.f32 	%f95, [%r40];
	neg.f32 	%f96, %f95;
	mul.f32 	%f180, %f178, %f96;
	ld.shared.f32 	%f97, [%r6];
	add.s32 	%r42, %r24, %r35;
	ld.shared.f32 	%f98, [%r42];
	mul.f32 	%f99, %f178, %f98;
	sub.f32 	%f181, %f97, %f99;
	ld.shared.f32 	%f100, [%r8];
	mov.u32 	%r43, _ZZ7pcr_oddPfS_S_S_S_iE3d_i;
	add.s32 	%r44, %r43, %r35;
	ld.shared.f32 	%f101, [%r44];
	mul.f32 	%f102, %f178, %f101;
	sub.f32 	%f183, %f100, %f102;
	mov.f32 	%f182, 0f00000000;
	bra.uni 	$L__BB2_26;
$L__BB2_21:
	sub.s32 	%r13, %r1, %r79;
	shl.b32 	%r45, %r13, 2;
	add.s32 	%r47, %r23, %r45;
	ld.shared.f32 	%f32, [%r47];
	setp.eq.f32 	%p10, %f32, 0f00000000;
	mov.f32 	%f178, 0f00000000;
	@%p10 bra 	$L__BB2_23;
	ld.shared.f32 	%f104, [%r5];
	div.rn.f32 	%f178, %f104, %f32;
$L__BB2_23:
	shl.b32 	%r14, %r79, 2;
	add.s32 	%r48, %r6, %r14;
	ld.shared.f32 	%f35, [%r48];
	setp.eq.f32 	%p11, %f35, 0f00000000;
	mov.f32 	%f179, 0f00000000;
	@%p11 bra 	$L__BB2_25;
	ld.shared.f32 	%f106, [%r7];
	div.rn.f32 	%f179, %f106, %f35;
$L__BB2_25:
	add.s32 	%r51, %r22, %r45;
	ld.shared.f32 	%f107, [%r51];
	neg.f32 	%f108, %f107;
	mul.f32 	%f180, %f178, %f108;
	ld.shared.f32 	%f109, [%r6];
	mov.u32 	%r52, _ZZ7pcr_oddPfS_S_S_S_iE3c_i;
	add.s32 	%r53, %r52, %r45;
	ld.shared.f32 	%f110, [%r53];
	mul.f32 	%f111, %f178, %f110;
	sub.f32 	%f112, %f109, %f111;
	add.s32 	%r54, %r5, %r14;
	ld.shared.f32 	%f113, [%r54];
	mul.f32 	%f114, %f179, %f113;
	sub.f32 	%f181, %f112, %f114;
	add.s32 	%r55, %r7, %r14;
	ld.shared.f32 	%f115, [%r55];
	neg.f32 	%f116, %f115;
	mul.f32 	%f182, %f179, %f116;
	ld.shared.f32 	%f117, [%r8];
	mov.u32 	%r56, _ZZ7pcr_oddPfS_S_S_S_iE3d_i;
	add.s32 	%r57, %r56, %r45;
	ld.shared.f32 	%f118, [%r57];
	mul.f32 	%f119, %f178, %f118;
	sub.f32 	%f120, %f117, %f119;
	add.s32 	%r58, %r8, %r14;
	ld.shared.f32 	%f121, [%r58];
	mul.f32 	%f122, %f179, %f121;
	sub.f32 	%f183, %f120, %f122;
$L__BB2_26:
	bar.sync 	0;
	st.shared.f32 	[%r5], %f180;
	st.shared.f32 	[%r6], %f181;
	st.shared.f32 	[%r7], %f182;
	st.shared.f32 	[%r8], %f183;
	bar.sync 	0;
	cvt.f64.f32 	%fd7, %f178;
	cvt.f64.f32 	%fd8, %f179;
	ld.shared.f32 	%f134, [%r5];
	cvt.f64.f32 	%fd9, %f134;
	ld.shared.f32 	%f135, [%r6];
	cvt.f64.f32 	%fd10, %f135;
	ld.shared.f32 	%f136, [%r7];
	cvt.f64.f32 	%fd11, %f136;
	ld.shared.f32 	%f137, [%r8];
	cvt.f64.f32 	%fd12, %f137;
	cvta.to.local.u64 	%rd35, %rd30;
	st.local.u32 	[%rd35], %r1;
	st.local.f64 	[%rd35+8], %fd7;
	st.local.f64 	[%rd35+16], %fd8;
	st.local.f64 	[%rd35+24], %fd9;
	st.local.f64 	[%rd35+32], %fd10;
	st.local.f64 	[%rd35+40], %fd11;
	st.local.f64 	[%rd35+48], %fd12;
	cvta.global.u64 	%rd37, %rd36;
	{ // callseq 1, 0
	.param .b64 param0;
	st.param.b64 	[param0], %rd37;
	.param .b64 param1;
	st.param.b64 	[param1], %rd30;
	.param .b32 retval0;
	call.uni (retval0), 
	vprintf, 
	(
	param0, 
	param1
	);
	ld.param.b32 	%r63, [retval0];
	} // callseq 1
	shl.b32 	%r79, %r79, 1;
	setp.le.u32 	%p13, %r79, %r9;
	@%p13 bra 	$L__BB2_13;
$L__BB2_27:
	ld.shared.f32 	%f48, [%r5];
	abs.f32 	%f138, %f48;
	cvt.f64.f32 	%fd13, %f138;
	setp.gt.f64 	%p14, %fd13, 0d3F847AE147AE147B;
	@%p14 bra 	$L__BB2_29;
	ld.shared.f32 	%f139, [%r7];
	abs.f32 	%f140, %f139;
	cvt.f64.f32 	%fd14, %f140;
	setp.leu.f64 	%p15, %fd14, 0d3F847AE147AE147B;
	@%p15 bra 	$L__BB2_35;
$L__BB2_29:
	add.s32 	%r65, %r79, %r1;
	setp.ge.s32 	%p16, %r65, %r18;
	@%p16 bra 	$L__BB2_33;
	shl.b32 	%r17, %r79, 2;
	add.s32 	%r74, %r6, %r17;
	ld.shared.f32 	%f49, [%r74];
	setp.eq.f32 	%p19, %f49, 0f00000000;
	mov.f32 	%f184, 0f00000000;
	@%p19 bra 	$L__BB2_32;
	ld.shared.f32 	%f157, [%r7];
	div.rn.f32 	%f184, %f157, %f49;
$L__BB2_32:
	ld.shared.f32 	%f158, [%r8];
	add.s32 	%r75, %r8, %r17;
	ld.shared.f32 	%f159, [%r75];
	mul.f32 	%f160, %f184, %f159;
	sub.f32 	%f161, %f158, %f160;
	ld.shared.f32 	%f162, [%r6];
	add.s32 	%r76, %r5, %r17;
	ld.shared.f32 	%f163, [%r76];
	mul.f32 	%f164, %f184, %f163;
	sub.f32 	%f165, %f162, %f164;
	div.rn.f32 	%f166, %f161, %f165;
	mul.wide.u32 	%rd42, %r1, 4;
	add.s64 	%rd43, %rd1, %rd42;
	st.global.f32 	[%rd43], %f166;
	bra.uni 	$L__BB2_36;
$L__BB2_33:
	setp.lt.u32 	%p17, %r1, %r79;
	@%p17 bra 	$L__BB2_36;
	sub.s32 	%r66, %r1, %r79;
	shl.b32 	%r67, %r66, 2;
	add.s32 	%r69, %r23, %r67;
	ld.shared.f32 	%f144, [%r69];
	setp.eq.f32 	%p18, %f144, 0f00000000;
	div.rn.f32 	%f145, %f48, %f144;
	selp.f32 	%f146, 0f00000000, %f145, %p18;
	ld.shared.f32 	%f147, [%r8];
	mov.u32 	%r70, _ZZ7pcr_oddPfS_S_S_S_iE3d_i;
	add.s32 	%r71, %r70, %r67;
	ld.shared.f32 	%f148, [%r71];
	mul.f32 	%f149, %f146, %f148;
	sub.f32 	%f150, %f147, %f149;
	ld.shared.f32 	%f151, [%r6];
	mov.u32 	%r72, _ZZ7pcr_oddPfS_S_S_S_iE3c_i;
	add.s32 	%r73, %r72, %r67;
	ld.shared.f32 	%f152, [%r73];
	mul.f32 	%f153, %f146, %f152;
	sub.f32 	%f154, %f151, %f153;
	div.rn.f32 	%f155, %f150, %f154;
	mul.wide.u32 	%rd40, %r1, 4;
	add.s64 	%rd41, %rd1, %rd40;
	st.global.f32 	[%rd41], %f155;
	bra.uni 	$L__BB2_36;
$L__BB2_35:
	ld.shared.f32 	%f141, [%r8];
	ld.shared.f32 	%f142, [%r6];
	div.rn.f32 	%f143, %f141, %f142;
	mul.wide.u32 	%rd38, %r1, 4;
	add.s64 	%rd39, %rd1, %rd38;
	st.global.f32 	[%rd39], %f143;
$L__BB2_36:
	ret;

}
	// .globl	_Z8pcr_odd2PfS_S_S_S_i
.visible .entry _Z8pcr_odd2PfS_S_S_S_i(
	.param .u64 .ptr .align 1 _Z8pcr_odd2PfS_S_S_S_i_param_0,
	.param .u64 .ptr .align 1 _Z8pcr_odd2PfS_S_S_S_i_param_1,
	.param .u64 .ptr .align 1 _Z8pcr_odd2PfS_S_S_S_i_param_2,
	.param .u64 .ptr .align 1 _Z8pcr_odd2PfS_S_S_S_i_param_3,
	.param .u64 .ptr .align 1 _Z8pcr_odd2PfS_S_S_S_i_param_4,
	.param .u32 _Z8pcr_odd2PfS_S_S_S_i_param_5
)
{
	.reg .pred 	%p<26>;
	.reg .b32 	%r<78>;
	.reg .b32 	%f<155>;
	.reg .b64 	%rd<26>;
	.reg .b64 	%fd<3>;
	// demoted variable
	.shared .align 4 .b8 _ZZ8pcr_odd2PfS_S_S_S_iE3a_i[2048];
	// demoted variable
	.shared .align 4 .b8 _ZZ8pcr_odd2PfS_S_S_S_iE3b_i[2048];
	// demoted variable
	.shared .align 4 .b8 _ZZ8pcr_odd2PfS_S_S_S_iE3c_i[2048];
	// demoted variable
	.shared .align 4 .b8 _ZZ8pcr_odd2PfS_S_S_S_iE3d_i[2048];
	ld.param.u64 	%rd9, [_Z8pcr_odd2PfS_S_S_S_i_param_0];
	ld.param.u64 	%rd10, [_Z8pcr_odd2PfS_S_S_S_i_param_1];
	ld.param.u64 	%rd11, [_Z8pcr_odd2PfS_S_S_S_i_param_2];
	ld.param.u64 	%rd12, [_Z8pcr_odd2PfS_S_S_S_i_param_3];
	ld.param.u64 	%rd13, [_Z8pcr_odd2PfS_S_S_S_i_param_4];
	ld.param.u32 	%r15, [_Z8pcr_odd2PfS_S_S_S_i_param_5];
	cvta.to.global.u64 	%rd1, %rd13;
	cvta.to.global.u64 	%rd2, %rd12;
	cvta.to.global.u64 	%rd3, %rd11;
	cvta.to.global.u64 	%rd4, %rd10;
	cvta.to.global.u64 	%rd5, %rd9;
	mov.u32 	%r1, %tid.x;
	shl.b32 	%r16, %r1, 1;
	mov.u32 	%r17, %ctaid.x;
	add.s32 	%r2, %r16, %r17;
	setp.eq.s32 	%p1, %r2, 0;
	mul.wide.s32 	%rd14, %r2, 4;
	add.s64 	%rd6, %rd5, %rd14;
	add.s64 	%rd7, %rd4, %rd14;
	mov.f32 	%f2, 0f00000000;
	@%p1 bra 	$L__BB3_2;
	ld.global.f32 	%f24, [%rd6];
	ld.global.f32 	%f25, [%rd7+-4];
	div.rn.f32 	%f2, %f24, %f25;
$L__BB3_2:
	add.s32 	%r3, %r15, -1;
	setp.eq.s32 	%p2, %r2, %r3;
	setp.eq.s32 	%p3, %r2, %r15;
	or.pred  	%p4, %p3, %p2;
	add.s64 	%rd8, %rd3, %rd14;
	mov.f32 	%f4, 0f00000000;
	@%p4 bra 	$L__BB3_4;
	ld.global.f32 	%f27, [%rd8];
	ld.global.f32 	%f28, [%rd7+4];
	div.rn.f32 	%f4, %f27, %f28;
$L__BB3_4:
	mov.b32 	%r75, 2;
$L__BB3_5:
	mov.u32 	%r4, %r75;
	setp.lt.s32 	%p5, %r4, %r15;
	shl.b32 	%r75, %r4, 1;
	@%p5 bra 	$L__BB3_5;
	setp.ne.s32 	%p6, %r2, %r15;
	shl.b32 	%r19, %r1, 2;
	mov.u32 	%r20, _ZZ8pcr_odd2PfS_S_S_S_iE3b_i;
	add.s32 	%r6, %r20, %r19;
	mov.u32 	%r21, _ZZ8pcr_odd2PfS_S_S_S_iE3c_i;
	add.s32 	%r7, %r21, %r19;
	mov.u32 	%r22, _ZZ8pcr_odd2PfS_S_S_S_iE3d_i;
	add.s32 	%r8, %r22, %r19;
	mov.u32 	%r23, _ZZ8pcr_odd2PfS_S_S_S_iE3a_i;
	add.s32 	%r9, %r23, %r19;
	@%p6 bra 	$L__BB3_8;
	mov.b32 	%r26, 0;
	st.shared.u32 	[%r6], %r26;
	st.shared.u32 	[%r7], %r26;
	st.shared.u32 	[%r8], %r26;
	st.shared.u32 	[%r9], %r26;
	bra.uni 	$L__BB3_13;
$L__BB3_8:
	setp.ne.s32 	%p7, %r2, 0;
	@%p7 bra 	$L__BB3_10;
	ld.global.f32 	%f60, [%rd4];
	ld.global.f32 	%f61, [%rd5+4];
	mul.f32 	%f62, %f4, %f61;
	sub.f32 	%f63, %f60, %f62;
	st.shared.f32 	[%r6], %f63;
	ld.global.f32 	%f64, [%rd3+4];
	neg.f32 	%f65, %f64;
	mul.f32 	%f66, %f4, %f65;
	st.shared.f32 	[%r7], %f66;
	ld.global.f32 	%f67, [%rd2];
	ld.global.f32 	%f68, [%rd2+4];
	mul.f32 	%f69, %f4, %f68;
	sub.f32 	%f70, %f67, %f69;
	st.shared.f32 	[%r8], %f70;
	mov.b32 	%r25, 0;
	st.shared.u32 	[%r9], %r25;
	bra.uni 	$L__BB3_13;
$L__BB3_10:
	setp.ne.s32 	%p8, %r2, %r3;
	@%p8 bra 	$L__BB3_12;
	ld.global.f32 	%f49, [%rd6+-4];
	neg.f32 	%f50, %f49;
	mul.f32 	%f51, %f2, %f50;
	st.shared.f32 	[%r9], %f51;
	ld.global.f32 	%f52, [%rd7];
	ld.global.f32 	%f53, [%rd8+-4];
	mul.f32 	%f54, %f2, %f53;
	sub.f32 	%f55, %f52, %f54;
	st.shared.f32 	[%r6], %f55;
	mov.b32 	%r24, 0;
	st.shared.u32 	[%r7], %r24;
	add.s64 	%rd19, %rd2, %rd14;
	ld.global.f32 	%f56, [%rd19];
	ld.global.f32 	%f57, [%rd19+-4];
	mul.f32 	%f58, %f2, %f57;
	sub.f32 	%f59, %f56, %f58;
	st.shared.f32 	[%r8], %f59;
	bra.uni 	$L__BB3_13;
$L__BB3_12:
	ld.global.f32 	%f29, [%rd6+-4];
	neg.f32 	%f30, %f29;
	mul.f32 	%f31, %f2, %f30;
	st.shared.f32 	[%r9], %f31;
	ld.global.f32 	%f32, [%rd7];
	ld.global.f32 	%f33, [%rd8+-4];
	mul.f32 	%f34, %f2, %f33;
	sub.f32 	%f35, %f32, %f34;
	ld.global.f32 	%f36, [%rd6+4];
	mul.f32 	%f37, %f4, %f36;
	sub.f32 	%f38, %f35, %f37;
	st.shared.f32 	[%r6], %f38;
	ld.global.f32 	%f39, [%rd8+4];
	neg.f32 	%f40, %f39;
	mul.f32 	%f41, %f4, %f40;
	st.shared.f32 	[%r7], %f41;
	add.s64 	%rd17, %rd2, %rd14;
	ld.global.f32 	%f42, [%rd17];
	ld.global.f32 	%f43, [%rd17+-4];
	mul.f32 	%f44, %f2, %f43;
	sub.f32 	%f45, %f42, %f44;
	ld.global.f32 	%f46, [%rd17+4];
	mul.f32 	%f47, %f4, %f46;
	sub.f32 	%f48, %f45, %f47;
	st.shared.f32 	[%r8], %f48;
$L__BB3_13:
	bar.sync 	0;
	setp.lt.u32 	%p9, %r4, 3;
	mov.b32 	%r77, 1;
	@%p9 bra 	$L__BB3_24;
	shr.u32 	%r10, %r4, 1;
	mov.b32 	%r77, 1;
$L__BB3_15:
	setp.eq.s32 	%p10, %r2, %r15;
	@%p10 bra 	$L__BB3_23;
	setp.ge.u32 	%p11, %r1, %r77;
	@%p11 bra 	$L__BB3_18;
	ld.shared.f32 	%f108, [%r7];
	shl.b32 	%r54, %r77, 2;
	add.s32 	%r55, %r6, %r54;
	ld.shared.f32 	%f109, [%r55];
	div.rn.f32 	%f110, %f108, %f109;
	ld.shared.f32 	%f111, [%r6];
	add.s32 	%r56, %r9, %r54;
	ld.shared.f32 	%f112, [%r56];
	mul.f32 	%f113, %f110, %f112;
	sub.f32 	%f151, %f111, %f113;
	add.s32 	%r57, %r7, %r54;
	ld.shared.f32 	%f114, [%r57];
	neg.f32 	%f115, %f114;
	mul.f32 	%f152, %f110, %f115;
	ld.shared.f32 	%f116, [%r8];
	add.s32 	%r58, %r8, %r54;
	ld.shared.f32 	%f117, [%r58];
	mul.f32 	%f118, %f110, %f117;
	sub.f32 	%f153, %f116, %f118;
	mov.f32 	%f150, 0f00000000;
	bra.uni 	$L__BB3_22;
$L__BB3_18:
	add.s32 	%r12, %r77, %r1;
	setp.gt.u32 	%p12, %r12, 511;
	@%p12 bra 	$L__BB3_20;
	setp.ne.s32 	%p13, %r12, 511;
	ld.shared.f32 	%f71, [_ZZ8pcr_odd2PfS_S_S_S_iE3b_i+2044];
	setp.neu.f32 	%p14, %f71, 0f00000000;
	or.pred  	%p15, %p13, %p14;
	@%p15 bra 	$L__BB3_21;
$L__BB3_20:
	ld.shared.f32 	%f96, [%r9];
	sub.s32 	%r44, %r1, %r77;
	shl.b32 	%r45, %r44, 2;
	add.s32 	%r47, %r20, %r45;
	ld.shared.f32 	%f97, [%r47];
	div.rn.f32 	%f98, %f96, %f97;
	mov.u32 	%r48, _ZZ8pcr_odd2PfS_S_S_S_iE3a_i;
	add.s32 	%r49, %r48, %r45;
	ld.shared.f32 	%f99, [%r49];
	neg.f32 	%f100, %f99;
	mul.f32 	%f150, %f98, %f100;
	ld.shared.f32 	%f101, [%r6];
	mov.u32 	%r50, _ZZ8pcr_odd2PfS_S_S_S_iE3c_i;
	add.s32 	%r51, %r50, %r45;
	ld.shared.f32 	%f102, [%r51];
	mul.f32 	%f103, %f98, %f102;
	sub.f32 	%f151, %f101, %f103;
	ld.shared.f32 	%f104, [%r8];
	mov.u32 	%r52, _ZZ8pcr_odd2PfS_S_S_S_iE3d_i;
	add.s32 	%r53, %r52, %r45;
	ld.shared.f32 	%f105, [%r53];
	mul.f32 	%f106, %f98, %f105;
	sub.f32 	%f153, %f104, %f106;
	mov.f32 	%f152, 0f00000000;
	bra.uni 	$L__BB3_22;
$L__BB3_21:
	ld.shared.f32 	%f73, [%r9];
	sub.s32 	%r29, %r1, %r77;
	shl.b32 	%r30, %r29, 2;
	add.s32 	%r32, %r20, %r30;
	ld.shared.f32 	%f74, [%r32];
	div.rn.f32 	%f75, %f73, %f74;
	ld.shared.f32 	%f76, [%r7];
	shl.b32 	%r33, %r77, 2;
	add.s32 	%r34, %r6, %r33;
	ld.shared.f32 	%f77, [%r34];
	div.rn.f32 	%f78, %f76, %f77;
	mov.u32 	%r35, _ZZ8pcr_odd2PfS_S_S_S_iE3a_i;
	add.s32 	%r36, %r35, %r30;
	ld.shared.f32 	%f79, [%r36];
	neg.f32 	%f80, %f79;
	mul.f32 	%f150, %f75, %f80;
	ld.shared.f32 	%f81, [%r6];
	mov.u32 	%r37, _ZZ8pcr_odd2PfS_S_S_S_iE3c_i;
	add.s32 	%r38, %r37, %r30;
	ld.shared.f32 	%f82, [%r38];
	mul.f32 	%f83, %f75, %f82;
	sub.f32 	%f84, %f81, %f83;
	add.s32 	%r39, %r9, %r33;
	ld.shared.f32 	%f85, [%r39];
	mul.f32 	%f86, %f78, %f85;
	sub.f32 	%f151, %f84, %f86;
	add.s32 	%r40, %r7, %r33;
	ld.shared.f32 	%f87, [%r40];
	neg.f32 	%f88, %f87;
	mul.f32 	%f152, %f78, %f88;
	ld.shared.f32 	%f89, [%r8];
	mov.u32 	%r41, _ZZ8pcr_odd2PfS_S_S_S_iE3d_i;
	add.s32 	%r42, %r41, %r30;
	ld.shared.f32 	%f90, [%r42];
	mul.f32 	%f91, %f75, %f90;
	sub.f32 	%f92, %f89, %f91;
	add.s32 	%r43, %r8, %r33;
	ld.shared.f32 	%f93, [%r43];
	mul.f32 	%f94, %f78, %f93;
	sub.f32 	%f153, %f92, %f94;
$L__BB3_22:
	bar.sync 	0;
	st.shared.f32 	[%r9], %f150;
	st.shared.f32 	[%r6], %f151;
	st.shared.f32 	[%r7], %f152;
	st.shared.f32 	[%r8], %f153;
	bar.sync 	0;
$L__BB3_23:
	shl.b32 	%r77, %r77, 1;
	setp.lt.u32 	%p16, %r77, %r10;
	@%p16 bra 	$L__BB3_15;
$L__BB3_24:
	setp.eq.s32 	%p17, %r2, %r15;
	@%p17 bra 	$L__BB3_34;
	ld.shared.f32 	%f19, [%r9];
	abs.f32 	%f119, %f19;
	cvt.f64.f32 	%fd1, %f119;
	setp.gt.f64 	%p18, %fd1, 0d3EE4F8B588E368F1;
	@%p18 bra 	$L__BB3_27;
	ld.shared.f32 	%f120, [%r7];
	abs.f32 	%f121, %f120;
	cvt.f64.f32 	%fd2, %f121;
	setp.leu.f64 	%p19, %fd2, 0d3EE4F8B588E368F1;
	@%p19 bra 	$L__BB3_33;
$L__BB3_27:
	add.s32 	%r61, %r77, %r1;
	setp.ge.s32 	%p20, %r61, %r15;
	setp.ge.u32 	%p21, %r1, %r77;
	or.pred  	%p22, %p20, %p21;
	@%p22 bra 	$L__BB3_31;
	shl.b32 	%r70, %r77, 2;
	add.s32 	%r71, %r6, %r70;
	ld.shared.f32 	%f20, [%r71];
	setp.eq.f32 	%p25, %f20, 0f00000000;
	mov.f32 	%f154, 0f00000000;
	@%p25 bra 	$L__BB3_30;
	ld.shared.f32 	%f138, [%r7];
	div.rn.f32 	%f154, %f138, %f20;
$L__BB3_30:
	ld.shared.f32 	%f139, [%r8];
	add.s32 	%r73, %r8, %r70;
	ld.shared.f32 	%f140, [%r73];
	mul.f32 	%f141, %f154, %f140;
	sub.f32 	%f142, %f139, %f141;
	ld.shared.f32 	%f143, [%r6];
	add.s32 	%r74, %r9, %r70;
	ld.shared.f32 	%f144, [%r74];
	mul.f32 	%f145, %f154, %f144;
	sub.f32 	%f146, %f143, %f145;
	div.rn.f32 	%f147, %f142, %f146;
	mul.wide.u32 	%rd24, %r2, 4;
	add.s64 	%rd25, %rd1, %rd24;
	st.global.f32 	[%rd25], %f147;
	bra.uni 	$L__BB3_34;
$L__BB3_31:
	setp.lt.u32 	%p23, %r1, %r77;
	@%p23 bra 	$L__BB3_34;
	sub.s32 	%r62, %r1, %r77;
	shl.b32 	%r63, %r62, 2;
	add.s32 	%r65, %r20, %r63;
	ld.shared.f32 	%f125, [%r65];
	setp.eq.f32 	%p24, %f125, 0f00000000;
	div.rn.f32 	%f126, %f19, %f125;
	selp.f32 	%f127, 0f00000000, %f126, %p24;
	ld.shared.f32 	%f128, [%r8];
	add.s32 	%r67, %r22, %r63;
	ld.shared.f32 	%f129, [%r67];
	mul.f32 	%f130, %f127, %f129;
	sub.f32 	%f131, %f128, %f130;
	ld.shared.f32 	%f132, [%r6];
	add.s32 	%r69, %r21, %r63;
	ld.shared.f32 	%f133, [%r69];
	mul.f32 	%f134, %f127, %f133;
	sub.f32 	%f135, %f132, %f134;
	div.rn.f32 	%f136, %f131, %f135;
	mul.wide.u32 	%rd22, %r2, 4;
	add.s64 	%rd23, %rd1, %rd22;
	st.global.f32 	[%rd23], %f136;
	bra.uni 	$L__BB3_34;
$L__BB3_33:
	ld.shared.f32 	%f122, [%r8];
	ld.shared.f32 	%f123, [%r6];
	div.rn.f32 	%f124, %f122, %f123;
	mul.wide.u32 	%rd20, %r2, 4;
	add.s64 	%rd21, %rd1, %rd20;
	st.global.f32 	[%rd21], %f124;
$L__BB3_34:
	ret;

}


// ===== COMPILED SASS (sm_100) =====

	.target	sm_100

	.elftype	@"ET_EXEC"


//--------------------- .note.nv.tkinfo           --------------------------
	.section	.note.nv.tkinfo,"",@"SHT_NOTE"
	.sectionflags	@"SHF_NOTE_NV_TKINFO"
	.tkinfo
        /*0018*/ 	.word	0x00000002
        /*0030*/ 	.string	""
        /*0030*/ 	.string	"ptxas"
        /*0030*/ 	.string	"Cuda compilation tools, release 13.0, V13.0.88"
        /*0030*/ 	.string	"Build cuda_13.0.r13.0/compiler.36424714_0"
        /*0030*/ 	.string	"-arch sm_100 -m 64 "



//--------------------- .note.nv.cuinfo           --------------------------
	.section	.note.nv.cuinfo,"",@"SHT_NOTE"
	.sectionflags	@"SHF_NOTE_NV_CUINFO"
        /*0018*/ 	.short	0x0002
        /*001a*/ 	.short	0x0064
        /*001c*/ 	.short	0x0082
	.zero		2


//--------------------- .nv.info                  --------------------------
	.section	.nv.info,"",@"SHT_CUDA_INFO"
	.align	4


	//----- nvinfo : EIATTR_REGCOUNT
	.align		4
        /*0000*/ 	.byte	0x04, 0x2f
        /*0002*/ 	.short	(.L_3 - .L_2)
	.align		4
.L_2:
        /*0004*/ 	.word	index@(_Z2crPfS_S_S_S_i)
        /*0008*/ 	.word	0x00000026


	//----- nvinfo : EIATTR_FRAME_SIZE
	.align		4
.L_3:
        /*000c*/ 	.byte	0x04, 0x11
        /*000e*/ 	.short	(.L_5 - .L_4)
	.align		4
.L_4:
        /*0010*/ 	.word	index@($__internal_3_$__cuda_sm3x_div_rn_noftz_f32_slowpath)
        /*0014*/ 	.word	0x00000000


	//----- nvinfo : EIATTR_FRAME_SIZE
	.align		4
.L_5:
        /*0018*/ 	.byte	0x04, 0x11
        /*001a*/ 	.short	(.L_7 - .L_6)
	.align		4
.L_6:
        /*001c*/ 	.word	index@(_Z2crPfS_S_S_S_i)
        /*0020*/ 	.word	0x00000000


	//----- nvinfo : EIATTR_REGCOUNT
	.align		4
.L_7:
        /*0024*/ 	.byte	0x04, 0x2f
        /*0026*/ 	.short	(.L_9 - .L_8)
	.align		4
.L_8:
        /*0028*/ 	.word	index@(_Z3pcrPfS_S_S_S_i)
        /*002c*/ 	.word	0x0000001b


	//----- nvinfo : EIATTR_FRAME_SIZE
	.align		4
.L_9:
        /*0030*/ 	.byte	0x04, 0x11
        /*0032*/ 	.short	(.L_11 - .L_10)
	.align		4
.L_10:
        /*0034*/ 	.word	index@($__internal_2_$__cuda_sm3x_div_rn_noftz_f32_slowpath)
        /*0038*/ 	.word	0x00000000


	//----- nvinfo : EIATTR_FRAME_SIZE
	.align		4
.L_11:
        /*003c*/ 	.byte	0x04, 0x11
        /*003e*/ 	.short	(.L_13 - .L_12)
	.align		4
.L_12:
        /*0040*/ 	.word	index@(_Z3pcrPfS_S_S_S_i)
        /*0044*/ 	.word	0x00000000


	//----- nvinfo : EIATTR_REGCOUNT
	.align		4
.L_13:
        /*0048*/ 	.byte	0x04, 0x2f
        /*004a*/ 	.short	(.L_15 - .L_14)
	.align		4
.L_14:
        /*004c*/ 	.word	index@(_Z7pcr_oddPfS_S_S_S_i)
        /*0050*/ 	.word	0x00000020


	//----- nvinfo : EIATTR_FRAME_SIZE
	.align		4
.L_15:
        /*0054*/ 	.byte	0x04, 0x11
        /*0056*/ 	.short	(.L_17 - .L_16)
	.align		4
.L_16:
        /*0058*/ 	.word	index@($__internal_1_$__cuda_sm3x_div_rn_noftz_f32_slowpath)
        /*005c*/ 	.word	0x00000038


	//----- nvinfo : EIATTR_FRAME_SIZE
	.align		4
.L_17:
        /*0060*/ 	.byte	0x04, 0x11
        /*0062*/ 	.short	(.L_19 - .L_18)
	.align		4
.L_18:
        /*0064*/ 	.word	index@(_Z7pcr_oddPfS_S_S_S_i)
        /*0068*/ 	.word	0x00000038


	//----- nvinfo : EIATTR_REGCOUNT
	.align		4
.L_19:
        /*006c*/ 	.byte	0x04, 0x2f
        /*006e*/ 	.short	(.L_21 - .L_20)
	.align		4
.L_20:
        /*0070*/ 	.word	index@(_Z8pcr_odd2PfS_S_S_S_i)
        /*0074*/ 	.word	0x0000001d


	//----- nvinfo : EIATTR_FRAME_SIZE
	.align		4
.L_21:
        /*0078*/ 	.byte	0x04, 0x11
        /*007a*/ 	.short	(.L_23 - .L_22)
	.align		4
.L_22:
        /*007c*/ 	.word	index@($__internal_0_$__cuda_sm3x_div_rn_noftz_f32_slowpath)
        /*0080*/ 	.word	0x00000000


	//----- nvinfo : EIATTR_FRAME_SIZE
	.align		4
.L_23:
        /*0084*/ 	.byte	0x04, 0x11
        /*0086*/ 	.short	(.L_25 - .L_24)
	.align		4
.L_24:
        /*0088*/ 	.word	index@(_Z8pcr_odd2PfS_S_S_S_i)
        /*008c*/ 	.word	0x00000000


	//----- nvinfo : EIATTR_MIN_STACK_SIZE
	.align		4
.L_25:
        /*0090*/ 	.byte	0x04, 0x12
        /*0092*/ 	.short	(.L_27 - .L_26)
	.align		4
.L_26:
        /*0094*/ 	.word	index@(_Z8pcr_odd2PfS_S_S_S_i)
        /*0098*/ 	.word	0x00000000


	//----- nvinfo : EIATTR_MIN_STACK_SIZE
	.align		4
.L_27:
        /*009c*/ 	.byte	0x04, 0x12
        /*009e*/ 	.short	(.L_29 - .L_28)
	.align		4
.L_28:
        /*00a0*/ 	.word	index@(_Z7pcr_oddPfS_S_S_S_i)
        /*00a4*/ 	.word	0x00000038


	//----- nvinfo : EIATTR_MIN_STACK_SIZE
	.align		4
.L_29:
        /*00a8*/ 	.byte	0x04, 0x12
        /*00aa*/ 	.short	(.L_31 - .L_30)
	.align		4
.L_30:
        /*00ac*/ 	.word	index@(_Z3pcrPfS_S_S_S_i)
        /*00b0*/ 	.word	0x00000000


	//----- nvinfo : EIATTR_MIN_STACK_SIZE
	.align		4
.L_31:
        /*00b4*/ 	.byte	0x04, 0x12
        /*00b6*/ 	.short	(.L_33 - .L_32)
	.align		4
.L_32:
        /*00b8*/ 	.word	index@(_Z2crPfS_S_S_S_i)
        /*00bc*/ 	.word	0x00000000
.L_33:


//--------------------- .nv.compat                --------------------------
	.section	.nv.compat,"",@"SHT_CUDA_COMPAT_INFO"
	.align	4
        /*0000*/ 	.byte	0x02, 0x09, 0x00, 0x00, 0x02, 0x02, 0x01, 0x00, 0x02, 0x05, 0x05, 0x00, 0x03, 0x07, 0x01, 0x01
        /*0010*/ 	.byte	0x02, 0x03, 0x00, 0x00, 0x02, 0x06, 0x01, 0x00, 0x04, 0x0b, 0x08, 0x00, 0x01, 0x00, 0x00, 0x00
        /*0020*/ 	.byte	0x00, 0x00, 0x00, 0x00


//--------------------- .nv.info._Z8pcr_odd2PfS_S_S_S_i --------------------------
	.section	.nv.info._Z8pcr_odd2PfS_S_S_S_i,"",@"SHT_CUDA_INFO"
	.sectionflags	@""
	.align	4


	//----- nvinfo : EIATTR_CUDA_API_VERSION
	.align		4
        /*0000*/ 	.byte	0x04, 0x37
        /*0002*/ 	.short	(.L_35 - .L_34)
.L_34:
        /*0004*/ 	.word	0x00000082


	//----- nvinfo : EIATTR_KPARAM_INFO
	.align		4
.L_35:
        /*0008*/ 	.byte	0x04, 0x17
        /*000a*/ 	.short	(.L_37 - .L_36)
.L_36:
        /*000c*/ 	.word	0x00000000
        /*0010*/ 	.short	0x0005
        /*0012*/ 	.short	0x0028
        /*0014*/ 	.byte	0x00, 0xf0, 0x11, 0x00


	//----- nvinfo : EIATTR_KPARAM_INFO
	.align		4
.L_37:
        /*0018*/ 	.byte	0x04, 0x17
        /*001a*/ 	.short	(.L_39 - .L_38)
.L_38:
        /*001c*/ 	.word	0x00000000
        /*0020*/ 	.short	0x0004
        /*0022*/ 	.short	0x0020
        /*0024*/ 	.byte	0x00, 0xf5, 0x21, 0x00


	//----- nvinfo : EIATTR_KPARAM_INFO
	.align		4
.L_39:
        /*0028*/ 	.byte	0x04, 0x17
        /*002a*/ 	.short	(.L_41 - .L_40)
.L_40:
        /*002c*/ 	.word	0x00000000
        /*0030*/ 	.short	0x0003
        /*0032*/ 	.short	0x0018
        /*0034*/ 	.byte	0x00, 0xf5, 0x21, 0x00


	//----- nvinfo : EIATTR_KPARAM_INFO
	.align		4
.L_41:
        /*0038*/ 	.byte	0x04, 0x17
        /*003a*/ 	.short	(.L_43 - .L_42)
.L_42:
        /*003c*/ 	.word	0x00000000
        /*0040*/ 	.short	0x0002
        /*0042*/ 	.short	0x0010
        /*0044*/ 	.byte	0x00, 0xf5, 0x21, 0x00


	//----- nvinfo : EIATTR_KPARAM_INFO
	.align		4
.L_43:
        /*0048*/ 	.byte	0x04, 0x17
        /*004a*/ 	.short	(.L_45 - .L_44)
.L_44:
        /*004c*/ 	.word	0x00000000
        /*0050*/ 	.short	0x0001
        /*0052*/ 	.short	0x0008
        /*0054*/ 	.byte	0x00, 0xf5, 0x21, 0x00


	//----- nvinfo : EIATTR_KPARAM_INFO
	.align		4
.L_45:
        /*0058*/ 	.byte	0x04, 0x17
        /*005a*/ 	.short	(.L_47 - .L_46)
.L_46:
        /*005c*/ 	.word	0x00000000
        /*0060*/ 	.short	0x0000
        /*0062*/ 	.short	0x0000
        /*0064*/ 	.byte	0x00, 0xf5, 0x21, 0x00


	//----- nvinfo : EIATTR_SPARSE_MMA_MASK
	.align		4
.L_47:
        /*0068*/ 	.byte	0x03, 0x50
        /*006a*/ 	.short	0x0000


	//----- nvinfo : EIATTR_MAXREG_COUNT
	.align		4
        /*006c*/ 	.byte	0x03, 0x1b
        /*006e*/ 	.short	0x00ff


	//----- nvinfo : EIATTR_NUM_BARRIERS
	.align		4
        /*0070*/ 	.byte	0x02, 0x4c
        /*0072*/ 	.byte	0x01
	.zero		1


	//----- nvinfo : EIATTR_MERCURY_ISA_VERSION
	.align		4
        /*0074*/ 	.byte	0x03, 0x5f
        /*0076*/ 	.short	0x0101


	//----- nvinfo : EIATTR_VRC_CTA_INIT_COUNT
	.align		4
        /*0078*/ 	.byte	0x02, 0x4a
	.zero		1
	.zero		1


	//----- nvinfo : EIATTR_EXIT_INSTR_OFFSETS
	.align		4
        /*007c*/ 	.byte	0x04, 0x1c
        /*007e*/ 	.short	(.L_49 - .L_48)


	//   ....[0]....
.L_48:
        /*0080*/ 	.word	0x00001250


	//   ....[1]....
        /*0084*/ 	.word	0x00001640


	//   ....[2]....
        /*0088*/ 	.word	0x00001660


	//   ....[3]....
        /*008c*/ 	.word	0x00001910


	//   ....[4]....
        /*0090*/ 	.word	0x00001a40


	//----- nvinfo : EIATTR_CRS_STACK_SIZE
	.align		4
.L_49:
        /*0094*/ 	.byte	0x04, 0x1e
        /*0096*/ 	.short	(.L_51 - .L_50)
.L_50:
        /*0098*/ 	.word	0x00000000


	//----- nvinfo : EIATTR_CBANK_PARAM_SIZE
	.align		4
.L_51:
        /*009c*/ 	.byte	0x03, 0x19
        /*009e*/ 	.short	0x002c


	//----- nvinfo : EIATTR_PARAM_CBANK
	.align		4
        /*00a0*/ 	.byte	0x04, 0x0a
        /*00a2*/ 	.short	(.L_53 - .L_52)
	.align		4
.L_52:
        /*00a4*/ 	.word	index@(.nv.constant0._Z8pcr_odd2PfS_S_S_S_i)
        /*00a8*/ 	.short	0x0380
        /*00aa*/ 	.short	0x002c


	//----- nvinfo : EIATTR_SW_WAR
	.align		4
.L_53:
        /*00ac*/ 	.byte	0x04, 0x36
        /*00ae*/ 	.short	(.L_55 - .L_54)
.L_54:
        /*00b0*/ 	.word	0x00000008
.L_55:


//--------------------- .nv.info._Z7pcr_oddPfS_S_S_S_i --------------------------
	.section	.nv.info._Z7pcr_oddPfS_S_S_S_i,"",@"SHT_CUDA_INFO"
	.sectionflags	@""
	.align	4


	//----- nvinfo : EIATTR_CUDA_API_VERSION
	.align		4
        /*0000*/ 	.byte	0x04, 0x37
        /*0002*/ 	.short	(.L_57 - .L_56)
.L_56:
        /*0004*/ 	.word	0x00000082


	//----- nvinfo : EIATTR_KPARAM_INFO
	.align		4
.L_57:
        /*0008*/ 	.byte	0x04, 0x17
        /*000a*/ 	.short	(.L_59 - .L_58)
.L_58:
        /*000c*/ 	.word	0x00000000
        /*0010*/ 	.short	0x0005
        /*0012*/ 	.short	0x0028
        /*0014*/ 	.byte	0x00, 0xf0, 0x11, 0x00


	//----- nvinfo : EIATTR_KPARAM_INFO
	.align		4
.L_59:
        /*0018*/ 	.byte	0x04, 0x17
        /*001a*/ 	.short	(.L_61 - .L_60)
.L_60:
        /*001c*/ 	.word	0x00000000
        /*0020*/ 	.short	0x0004
        /*0022*/ 	.short	0x0020
        /*0024*/ 	.byte	0x00, 0xf5, 0x21, 0x00


	//----- nvinfo : EIATTR_KPARAM_INFO
	.align		4
.L_61:
        /*0028*/ 	.byte	0x04, 0x17
        /*002a*/ 	.short	(.L_63 - .L_62)
.L_62:
        /*002c*/ 	.word	0x00000000
        /*0030*/ 	.short	0x0003
        /*0032*/ 	.short	0x0018
        /*0034*/ 	.byte	0x00, 0xf5, 0x21, 0x00


	//----- nvinfo : EIATTR_KPARAM_INFO
	.align		4
.L_63:
        /*0038*/ 	.byte	0x04, 0x17
        /*003a*/ 	.short	(.L_65 - .L_64)
.L_64:
        /*003c*/ 	.word	0x00000000
        /*0040*/ 	.short	0x0002
        /*0042*/ 	.short	0x0010
        /*0044*/ 	.byte	0x00, 0xf5, 0x21, 0x00


	//----- nvinfo : EIATTR_KPARAM_INFO
	.align		4
.L_65:
        /*0048*/ 	.byte	0x04, 0x17
        /*004a*/ 	.short	(.L_67 - .L_66)
.L_66:
        /*004c*/ 	.word	0x00000000
        /*0050*/ 	.short	0x0001
        /*0052*/ 	.short	0x0008
        /*0054*/ 	.byte	0x00, 0xf5, 0x21, 0x00


	//----- nvinfo : EIATTR_KPARAM_INFO
	.align		4
.L_67:
        /*0058*/ 	.byte	0x04, 0x17
        /*005a*/ 	.short	(.L_69 - .L_68)
.L_68:
        /*005c*/ 	.word	0x00000000
        /*0060*/ 	.short	0x0000
        /*0062*/ 	.short	0x0000
        /*0064*/ 	.byte	0x00, 0xf5, 0x21, 0x00


	//----- nvinfo : EIATTR_SPARSE_MMA_MASK
	.align		4
.L_69:
        /*0068*/ 	.byte	0x03, 0x50
        /*006a*/ 	.short	0x0000


	//----- nvinfo : EIATTR_MAXREG_COUNT
	.align		4
        /*006c*/ 	.byte	0x03, 0x1b
        /*006e*/ 	.short	0x00ff


	//----- nvinfo : EIATTR_NUM_BARRIERS
	.align		4
        /*0070*/ 	.byte	0x02, 0x4c
        /*0072*/ 	.byte	0x01
	.zero		1


	//----- nvinfo : EIATTR_EXTERNS
	.align		4
        /*0074*/ 	.byte	0x04, 0x0f
        /*0076*/ 	.short	(.L_71 - .L_70)


	//   ....[0]....
	.align		4
.L_70:
        /*0078*/ 	.word	index@(vprintf)


	//----- nvinfo : EIATTR_MERCURY_ISA_VERSION
	.align		4
.L_71:
        /*007c*/ 	.byte	0x03, 0x5f
        /*007e*/ 	.short	0x0101


	//----- nvinfo : EIATTR_VRC_CTA_INIT_COUNT
	.align		4
        /*0080*/ 	.byte	0x02, 0x4a
	.zero		1
	.zero		1


	//----- nvinfo : EIATTR_SYSCALL_OFFSETS
	.align		4
        /*0084*/ 	.byte	0x04, 0x46
        /*0086*/ 	.short	(.L_73 - .L_72)


	//   ....[0]....
.L_72:
        /*0088*/ 	.word	0x00000aa0


	//   ....[1]....
        /*008c*/ 	.word	0x000016d0


	//----- nvinfo : EIATTR_EXIT_INSTR_OFFSETS
	.align		4
.L_73:
        /*0090*/ 	.byte	0x04, 0x1c
        /*0092*/ 	.short	(.L_75 - .L_74)


	//   ....[0]....
.L_74:
        /*0094*/ 	.word	0x00001af0


	//   ....[1]....
        /*0098*/ 	.word	0x00001b10


	//   ....[2]....
        /*009c*/ 	.word	0x00001e30


	//   ....[3]....
        /*00a0*/ 	.word	0x00001f60


	//----- nvinfo : EIATTR_CRS_STACK_SIZE
	.align		4
.L_75:
        /*00a4*/ 	.byte	0x04, 0x1e
        /*00a6*/ 	.short	(.L_77 - .L_76)
.L_76:
        /*00a8*/ 	.word	0x00000000


	//----- nvinfo : EIATTR_CBANK_PARAM_SIZE
	.align		4
.L_77:
        /*00ac*/ 	.byte	0x03, 0x19
        /*00ae*/ 	.short	0x002c


	//----- nvinfo : EIATTR_PARAM_CBANK
	.align		4
        /*00b0*/ 	.byte	0x04, 0x0a
        /*00b2*/ 	.short	(.L_79 - .L_78)
	.align		4
.L_78:
        /*00b4*/ 	.word	index@(.nv.constant0._Z7pcr_oddPfS_S_S_S_i)
        /*00b8*/ 	.short	0x0380
        /*00ba*/ 	.short	0x002c


	//----- nvinfo : EIATTR_SW_WAR
	.align		4
.L_79:
        /*00bc*/ 	.byte	0x04, 0x36
        /*00be*/ 	.short	(.L_81 - .L_80)
.L_80:
        /*00c0*/ 	.word	0x00000008
.L_81:


//--------------------- .nv.info._Z3pcrPfS_S_S_S_i --------------------------
	.section	.nv.info._Z3pcrPfS_S_S_S_i,"",@"SHT_CUDA_INFO"
	.sectionflags	@""
	.align	4


	//----- nvinfo : EIATTR_CUDA_API_VERSION
	.align		4
        /*0000*/ 	.byte	0x04, 0x37
        /*0002*/ 	.short	(.L_83 - .L_82)
.L_82:
        /*0004*/ 	.word	0x00000082


	//----- nvinfo : EIATTR_KPARAM_INFO
	.align		4
.L_83:
        /*0008*/ 	.byte	0x04, 0x17
        /*000a*/ 	.short	(.L_85 - .L_84)
.L_84:
        /*000c*/ 	.word	0x00000000
        /*0010*/ 	.short	0x0005
        /*0012*/ 	.short	0x0028
        /*0014*/ 	.byte	0x00, 0xf0, 0x11, 0x00


	//----- nvinfo : EIATTR_KPARAM_INFO
	.align		4
.L_85:
        /*0018*/ 	.byte	0x04, 0x17
        /*001a*/ 	.short	(.L_87 - .L_86)
.L_86:
        /*001c*/ 	.word	0x00000000
        /*0020*/ 	.short	0x0004
        /*0022*/ 	.short	0x0020
        /*0024*/ 	.byte	0x00, 0xf5, 0x21, 0x00


	//----- nvinfo : EIATTR_KPARAM_INFO
	.align		4
.L_87:
        /*0028*/ 	.byte	0x04, 0x17
        /*002a*/ 	.short	(.L_89 - .L_88)
.L_88:
        /*002c*/ 	.word	0x00000000
        /*0030*/ 	.short	0x0003
        /*0032*/ 	.short	0x0018
        /*0034*/ 	.byte	0x00, 0xf5, 0x21, 0x00


	//----- nvinfo : EIATTR_KPARAM_INFO
	.align		4
.L_89:
        /*0038*/ 	.byte	0x04, 0x17
        /*003a*/ 	.short	(.L_91 - .L_90)
.L_90:
        /*003c*/ 	.word	0x00000000
        /*0040*/ 	.short	0x0002
        /*0042*/ 	.short	0x0010
        /*0044*/ 	.byte	0x00, 0xf5, 0x21, 0x00


	//----- nvinfo : EIATTR_KPARAM_INFO
	.align		4
.L_91:
        /*0048*/ 	.byte	0x04, 0x17
        /*004a*/ 	.short	(.L_93 - .L_92)
.L_92:
        /*004c*/ 	.word	0x00000000
        /*0050*/ 	.short	0x0001
        /*0052*/ 	.short	0x0008
        /*0054*/ 	.byte	0x00, 0xf5, 0x21, 0x00


	//----- nvinfo : EIATTR_KPARAM_INFO
	.align		4
.L_93:
        /*0058*/ 	.byte	0x04, 0x17
        /*005a*/ 	.short	(.L_95 - .L_94)
.L_94:
        /*005c*/ 	.word	0x00000000
        /*0060*/ 	.short	0x0000
        /*0062*/ 	.short	0x0000
        /*0064*/ 	.byte	0x00, 0xf5, 0x21, 0x00


	//----- nvinfo : EIATTR_SPARSE_MMA_MASK
	.align		4
.L_95:
        /*0068*/ 	.byte	0x03, 0x50
        /*006a*/ 	.short	0x0000


	//----- nvinfo : EIATTR_MAXREG_COUNT
	.align		4
        /*006c*/ 	.byte	0x03, 0x1b
        /*006e*/ 	.short	0x00ff


	//----- nvinfo : EIATTR_NUM_BARRIERS
	.align		4
        /*0070*/ 	.byte	0x02, 0x4c
        /*0072*/ 	.byte	0x01
	.zero		1


	//----- nvinfo : EIATTR_MERCURY_ISA_VERSION
	.align		4
        /*0074*/ 	.byte	0x03, 0x5f
        /*0076*/ 	.short	0x0101


	//----- nvinfo : EIATTR_VRC_CTA_INIT_COUNT
	.align		4
        /*0078*/ 	.byte	0x02, 0x4a
	.zero		1
	.zero		1


	//----- nvinfo : EIATTR_EXIT_INSTR_OFFSETS
	.align		4
        /*007c*/ 	.byte	0x04, 0x1c
        /*007e*/ 	.short	(.L_97 - .L_96)


	//   ....[0]....
.L_96:
        /*0080*/ 	.word	0x00001050


	//----- nvinfo : EIATTR_CRS_STACK_SIZE
	.align		4
.L_97:
        /*0084*/ 	.byte	0x04, 0x1e
        /*0086*/ 	.short	(.L_99 - .L_98)
.L_98:
        /*0088*/ 	.word	0x00000000


	//----- nvinfo : EIATTR_CBANK_PARAM_SIZE
	.align		4
.L_99:
        /*008c*/ 	.byte	0x03, 0x19
        /*008e*/ 	.short	0x002c


	//----- nvinfo : EIATTR_PARAM_CBANK
	.align		4
        /*0090*/ 	.byte	0x04, 0x0a
        /*0092*/ 	.short	(.L_101 - .L_100)
	.align		4
.L_100:
        /*0094*/ 	.word	index@(.nv.constant0._Z3pcrPfS_S_S_S_i)
        /*0098*/ 	.short	0x0380
        /*009a*/ 	.short	0x002c


	//----- nvinfo : EIATTR_SW_WAR
	.align		4
.L_101:
        /*009c*/ 	.byte	0x04, 0x36
        /*009e*/ 	.short	(.L_103 - .L_102)
.L_102:
        /*00a0*/ 	.word	0x00000008
.L_103:


//--------------------- .nv.info._Z2crPfS_S_S_S_i --------------------------
	.section	.nv.info._Z2crPfS_S_S_S_i,"",@"SHT_CUDA_INFO"
	.sectionflags	@""
	.align	4


	//----- nvinfo : EIATTR_CUDA_API_VERSION
	.align		4
        /*0000*/ 	.byte	0x04, 0x37
        /*0002*/ 	.short	(.L_105 - .L_104)
.L_104:
        /*0004*/ 	.word	0x00000082


	//----- nvinfo : EIATTR_KPARAM_INFO
	.align		4
.L_105:
        /*0008*/ 	.byte	0x04, 0x17
        /*000a*/ 	.short	(.L_107 - .L_106)
.L_106:
        /*000c*/ 	.word	0x00000000
        /*0010*/ 	.short	0x0005
        /*0012*/ 	.short	0x0028
        /*0014*/ 	.byte	0x00, 0xf0, 0x11, 0x00


	//----- nvinfo : EIATTR_KPARAM_INFO
	.align		4
.L_107:
        /*0018*/ 	.byte	0x04, 0x17
        /*001a*/ 	.short	(.L_109 - .L_108)
.L_108:
        /*001c*/ 	.word	0x00000000
        /*0020*/ 	.short	0x0004
        /*0022*/ 	.short	0x0020
        /*0024*/ 	.byte	0x00, 0xf5, 0x21, 0x00


	//----- nvinfo : EIATTR_KPARAM_INFO
	.align		4
.L_109:
        /*0028*/ 	.byte	0x04, 0x17
        /*002a*/ 	.short	(.L_111 - .L_110)
.L_110:
        /*002c*/ 	.word	0x00000000
        /*0030*/ 	.short	0x0003
        /*0032*/ 	.short	0x0018
        /*0034*/ 	.byte	0x00, 0xf5, 0x21, 0x00


	//----- nvinfo : EIATTR_KPARAM_INFO
	.align		4
.L_111:
        /*0038*/ 	.byte	0x04, 0x17
        /*003a*/ 	.short	(.L_113 - .L_112)
.L_112:
        /*003c*/ 	.word	0x00000000
        /*0040*/ 	.short	0x0002
        /*0042*/ 	.short	0x0010
        /*0044*/ 	.byte	0x00, 0xf5, 0x21, 0x00


	//----- nvinfo : EIATTR_KPARAM_INFO
	.align		4
.L_113:
        /*0048*/ 	.byte	0x04, 0x17
        /*004a*/ 	.short	(.L_115 - .L_114)
.L_114:
        /*004c*/ 	.word	0x00000000
        /*0050*/ 	.short	0x0001
        /*0052*/ 	.short	0x0008
        /*0054*/ 	.byte	0x00, 0xf5, 0x21, 0x00


	//----- nvinfo : EIATTR_KPARAM_INFO
	.align		4
.L_115:
        /*0058*/ 	.byte	0x04, 0x17
        /*005a*/ 	.short	(.L_117 - .L_116)
.L_116:
        /*005c*/ 	.word	0x00000000
        /*0060*/ 	.short	0x0000
        /*0062*/ 	.short	0x0000
        /*0064*/ 	.byte	0x00, 0xf5, 0x21, 0x00


	//----- nvinfo : EIATTR_SPARSE_MMA_MASK
	.align		4
.L_117:
        /*0068*/ 	.byte	0x03, 0x50
        /*006a*/ 	.short	0x0000


	//----- nvinfo : EIATTR_MAXREG_COUNT
	.align		4
        /*006c*/ 	.byte	0x03, 0x1b
        /*006e*/ 	.short	0x00ff


	//----- nvinfo : EIATTR_NUM_BARRIERS
	.align		4
        /*0070*/ 	.byte	0x02, 0x4c
        /*0072*/ 	.byte	0x01
	.zero		1


	//----- nvinfo : EIATTR_MERCURY_ISA_VERSION
	.align		4
        /*0074*/ 	.byte	0x03, 0x5f
        /*0076*/ 	.short	0x0101


	//----- nvinfo : EIATTR_VRC_CTA_INIT_COUNT
	.align		4
        /*0078*/ 	.byte	0x02, 0x4a
	.zero		1
	.zero		1


	//----- nvinfo : EIATTR_EXIT_INSTR_OFFSETS
	.align		4
        /*007c*/ 	.byte	0x04, 0x1c
        /*007e*/ 	.short	(.L_119 - .L_118)


	//   ....[0]....
.L_118:
        /*0080*/ 	.word	0x00003b70


	//   ....[1]....
        /*0084*/ 	.word	0x00003d50


	//   ....[2]....
        /*0088*/ 	.word	0x00003f10


	//----- nvinfo : EIATTR_CRS_STACK_SIZE
	.align		4
.L_119:
        /*008c*/ 	.byte	0x04, 0x1e
        /*008e*/ 	.short	(.L_121 - .L_120)
.L_120:
        /*0090*/ 	.word	0x00000000


	//----- nvinfo : EIATTR_CBANK_PARAM_SIZE
	.align		4
.L_121:
        /*0094*/ 	.byte	0x03, 0x19
        /*0096*/ 	.short	0x002c


	//----- nvinfo : EIATTR_PARAM_CBANK
	.align		4
        /*0098*/ 	.byte	0x04, 0x0a
        /*009a*/ 	.short	(.L_123 - .L_122)
	.align		4
.L_122:
        /*009c*/ 	.word	index@(.nv.constant0._Z2crPfS_S_S_S_i)
        /*00a0*/ 	.short	0x0380
        /*00a2*/ 	.short	0x002c


	//----- nvinfo : EIATTR_SW_WAR
	.align		4
.L_123:
        /*00a4*/ 	.byte	0x04, 0x36
        /*00a6*/ 	.short	(.L_125 - .L_124)
.L_124:
        /*00a8*/ 	.word	0x00000008
.L_125:


//--------------------- .nv.callgraph             --------------------------
	.section	.nv.callgraph,"",@"SHT_CUDA_CALLGRAPH"
	.align	4
	.sectionentsize	8
	.align		4
        /*0000*/ 	.word	0x00000000
	.align		4
        /*0004*/ 	.word	0xffffffff
	.align		4
        /*0008*/ 	.word	index@(_Z7pcr_oddPfS_S_S_S_i)
	.align		4
        /*000c*/ 	.word	index@(vprintf)
	.align		4
        /*0010*/ 	.word	0x00000000
	.align		4
        /*0014*/ 	.word	0xfffffffe
	.align		4
        /*0018*/ 	.word	0x00000000
	.align		4
        /*001c*/ 	.word	0xfffffffd
	.align		4
        /*0020*/ 	.word	0x00000000
	.align		4
        /*0024*/ 	.word	0xfffffffc


//--------------------- .nv.constant4             --------------------------
	.section	.nv.constant4,"a",@progbits
	.align	8
	.align		8
.nv.constant4:
        /*0000*/ 	.dword	$str
	.align		8
        /*0008*/ 	.dword	$str$1
	.align		8
        /*0010*/ 	.dword	vprintf


//--------------------- .text._Z8pcr_odd2PfS_S_S_S_i --------------------------
	.section	.text._Z8pcr_odd2PfS_S_S_S_i,"ax",@progbits
	.align	128
        .global         _Z8pcr_odd2PfS_S_S_S_i
        .type           _Z8pcr_odd2PfS_S_S_S_i,@function
        .size           _Z8pcr_odd2PfS_S_S_S_i,(.L_x_256 - _Z8pcr_odd2PfS_S_S_S_i)
        .other          _Z8pcr_odd2PfS_S_S_S_i,@"STO_CUDA_ENTRY STV_DEFAULT"
_Z8pcr_odd2PfS_S_S_S_i:
.text._Z8pcr_odd2PfS_S_S_S_i:
[----:B------:R-:W-:Y:S01]  /*0000*/  LDC R1, c[0x0][0x37c] ;  /* 0x0000df00ff017b82 */ /* 0x000fe20000000800 */
[----:B------:R-:W0:Y:S07]  /*0010*/  S2R R10, SR_TID.X ;  /* 0x00000000000a7919 */ /* 0x000e2e0000002100 */
[----:B------:R-:W0:Y:S01]  /*0020*/  S2UR UR4, SR_CTAID.X ;  /* 0x00000000000479c3 */ /* 0x000e220000002500 */
[----:B------:R-:W1:Y:S01]  /*0030*/  LDCU.64 UR12, c[0x0][0x358] ;  /* 0x00006b00ff0c77ac */ /* 0x000e620008000a00 */
[----:B------:R-:W-:Y:S01]  /*0040*/  BSSY.RECONVERGENT B2, `(.L_x_0) ;  /* 0x0000018000027945 */ /* 0x000fe20003800200 */
[----:B------:R-:W-:-:S05]  /*0050*/  HFMA2 R20, -RZ, RZ, 0, 0 ;  /* 0x00000000ff147431 */ /* 0x000fca00000001ff */
[----:B------:R-:W2:Y:S08]  /*0060*/  LDC.64 R6, c[0x0][0x380] ;  /* 0x0000e000ff067b82 */ /* 0x000eb00000000a00 */
[----:B------:R-:W3:Y:S01]  /*0070*/  LDC.64 R4, c[0x0][0x388] ;  /* 0x0000e200ff047b82 */ /* 0x000ee20000000a00 */
[----:B0-----:R-:W-:-:S04]  /*0080*/  LEA R2, R10, UR4, 0x1 ;  /* 0x000000040a027c11 */ /* 0x001fc8000f8e08ff */
[C---:B------:R-:W-:Y:S01]  /*0090*/  ISETP.NE.AND P0, PT, R2.reuse, RZ, PT ;  /* 0x000000ff0200720c */ /* 0x040fe20003f05270 */
[----:B--2---:R-:W-:-:S04]  /*00a0*/  IMAD.WIDE R6, R2, 0x4, R6 ;  /* 0x0000000402067825 */ /* 0x004fc800078e0206 */
[----:B---3--:R-:W-:-:S08]  /*00b0*/  IMAD.WIDE R4, R2, 0x4, R4 ;  /* 0x0000000402047825 */ /* 0x008fd000078e0204 */
[----:B-1----:R-:W-:Y:S05]  /*00c0*/  @!P0 BRA `(.L_x_1) ;  /* 0x00000000003c8947 */ /* 0x002fea0003800000 */
[----:B------:R-:W2:Y:S04]  /*00d0*/  LDG.E R3, desc[UR12][R4.64+-0x4] ;  /* 0xfffffc0c04037981 */ /* 0x000ea8000c1e1900 */
[----:B------:R-:W3:Y:S01]  /*00e0*/  LDG.E R0, desc[UR12][R6.64] ;  /* 0x0000000c06007981 */ /* 0x000ee2000c1e1900 */
[----:B------:R-:W-:Y:S01]  /*00f0*/  BSSY.RECONVERGENT B3, `(.L_x_1) ;  /* 0x000000c000037945 */ /* 0x000fe20003800200 */
[----:B--2---:R-:W0:Y:S08]  /*0100*/  MUFU.RCP R8, R3 ;  /* 0x0000000300087308 */ /* 0x004e300000001000 */
[----:B---3--:R-:W1:Y:S01]  /*0110*/  FCHK P0, R0, R3 ;  /* 0x0000000300007302 */ /* 0x008e620000000000 */
[----:B0-----:R-:W-:-:S04]  /*0120*/  FFMA R9, -R3, R8, 1 ;  /* 0x3f80000003097423 */ /* 0x001fc80000000108 */
[----:B------:R-:W-:-:S04]  /*0130*/  FFMA R9, R8, R9, R8 ;  /* 0x0000000908097223 */ /* 0x000fc80000000008 */
[----:B------:R-:W-:-:S04]  /*0140*/  FFMA R8, R0, R9, RZ ;  /* 0x0000000900087223 */ /* 0x000fc800000000ff */
[----:B------:R-:W-:-:S04]  /*0150*/  FFMA R11, -R3, R8, R0 ;  /* 0x00000008030b7223 */ /* 0x000fc80000000100 */
[----:B------:R-:W-:Y:S01]  /*0160*/  FFMA R20, R9, R11, R8 ;  /* 0x0000000b09147223 */ /* 0x000fe20000000008 */
[----:B-1----:R-:W-:Y:S06]  /*0170*/  @!P0 BRA `(.L_x_2) ;  /* 0x00000000000c8947 */ /* 0x002fec0003800000 */
[----:B------:R-:W-:-:S07]  /*0180*/  MOV R21, 0x1a0 ;  /* 0x000001a000157802 */ /* 0x000fce0000000f00 */
[----:B------:R-:W-:Y:S05]  /*0190*/  CALL.REL.NOINC `($__internal_0_$__cuda_sm3x_div_rn_noftz_f32_slowpath) ;  /* 0x00000018002c7944 */ /* 0x000fea0003c00000 */
[----:B------:R-:W-:-:S07]  /*01a0*/  IMAD.MOV.U32 R20, RZ, RZ, R3 ;  /* 0x000000ffff147224 */ /* 0x000fce00078e0003 */
.L_x_2:
[----:B------:R-:W-:Y:S05]  /*01b0*/  BSYNC.RECONVERGENT B3 ;  /* 0x0000000000037941 */ /* 0x000fea0003800200 */
.L_x_1:
[----:B------:R-:W-:Y:S05]  /*01c0*/  BSYNC.RECONVERGENT B2 ;  /* 0x0000000000027941 */ /* 0x000fea0003800200 */
.L_x_0:
[----:B------:R-:W0:Y:S01]  /*01d0*/  LDCU UR4, c[0x0][0x3a8] ;  /* 0x00007500ff0477ac */ /* 0x000e220008000800 */
[----:B------:R-:W1:Y:S01]  /*01e0*/  LDC.64 R8, c[0x0][0x390] ;  /* 0x0000e400ff087b82 */ /* 0x000e620000000a00 */
[----:B------:R-:W-:Y:S01]  /*01f0*/  BSSY.RECONVERGENT B2, `(.L_x_3) ;  /* 0x0000017000027945 */ /* 0x000fe20003800200 */
[----:B------:R-:W-:Y:S01]  /*0200*/  MOV R0, RZ ;  /* 0x000000ff00007202 */ /* 0x000fe20000000f00 */
[----:B0-----:R-:W-:-:S06]  /*0210*/  UIADD3 UR10, UPT, UPT, UR4, -0x1, URZ ;  /* 0xffffffff040a7890 */ /* 0x001fcc000fffe0ff */
[C---:B------:R-:W-:Y:S01]  /*0220*/  ISETP.NE.AND P0, PT, R2.reuse, UR10, PT ;  /* 0x0000000a02007c0c */ /* 0x040fe2000bf05270 */
[----:B-1----:R-:W-:-:S03]  /*0230*/  IMAD.WIDE R8, R2, 0x4, R8 ;  /* 0x0000000402087825 */ /* 0x002fc600078e0208 */
[----:B------:R-:W-:-:S13]  /*0240*/  ISETP.EQ.OR P0, PT, R2, UR4, !P0 ;  /* 0x0000000402007c0c */ /* 0x000fda000c702670 */
[----:B------:R-:W-:Y:S05]  /*0250*/  @P0 BRA `(.L_x_4) ;  /* 0x0000000000400947 */ /* 0x000fea0003800000 */
        /* <DEDUP_REMOVED lines=14> */
.L_x_6:
[----:B------:R-:W-:Y:S05]  /*0340*/  BSYNC.RECONVERGENT B3 ;  /* 0x0000000000037941 */ /* 0x000fea0003800200 */
.L_x_5:
[----:B------:R-:W-:-:S07]  /*0350*/  MOV R0, R11 ;  /* 0x0000000b00007202 */ /* 0x000fce0000000f00 */
.L_x_4:
[----:B------:R-:W-:Y:S05]  /*0360*/  BSYNC.RECONVERGENT B2 ;  /* 0x0000000000027941 */ /* 0x000fea0003800200 */
.L_x_3:
[----:B------:R-:W0:Y:S01]  /*0370*/  LDCU UR11, c[0x0][0x3a8] ;  /* 0x00007500ff0b77ac */ /* 0x000e220008000800 */
[----:B------:R-:W-:-:S05]  /*0380*/  UMOV UR4, 0x2 ;  /* 0x0000000200047882 */ /* 0x000fca0000000000 */
.L_x_7:
[----:B0-----:R-:W-:Y:S02]  /*0390*/  UISETP.GE.AND UP0, UPT, UR4, UR11, UPT ;  /* 0x0000000b0400728c */ /* 0x001fe4000bf06270 */
[----:B------:R-:W-:Y:S01]  /*03a0*/  UMOV UR9, UR4 ;  /* 0x0000000400097c82 */ /* 0x000fe20008000000 */
[----:B------:R-:W-:-:S06]  /*03b0*/  USHF.L.U32 UR4, UR4, 0x1, URZ ;  /* 0x0000000104047899 */ /* 0x000fcc00080006ff */
[----:B------:R-:W-:Y:S06]  /*03c0*/  BRA.U !UP0, `(.L_x_7) ;  /* 0xfffffffd08f07547 */ /* 0x000fec000b83ffff */
[----:B------:R-:W0:Y:S01]  /*03d0*/  S2UR UR8, SR_CgaCtaId ;  /* 0x00000000000879c3 */ /* 0x000e220000008800 */
[----:B------:R-:W-:Y:S01]  /*03e0*/  UMOV UR4, 0x400 ;  /* 0x0000040000047882 */ /* 0x000fe20000000000 */
[----:B------:R-:W-:Y:S01]  /*03f0*/  ISETP.NE.AND P0, PT, R2, UR11, PT ;  /* 0x0000000b02007c0c */ /* 0x000fe2000bf05270 */
[----:B------:R-:W-:Y:S01]  /*0400*/  UIADD3 UR6, UPT, UPT, UR4, 0x1000, URZ ;  /* 0x0000100004067890 */ /* 0x000fe2000fffe0ff */
[----:B------:R-:W-:Y:S01]  /*0410*/  BSSY.RECONVERGENT B0, `(.L_x_8) ;  /* 0x000003e000007945 */ /* 0x000fe20003800200 */
[----:B------:R-:W-:Y:S02]  /*0420*/  UIADD3 UR7, UPT, UPT, UR4, 0x1800, URZ ;  /* 0x0000180004077890 */ /* 0x000fe4000fffe0ff */
[----:B------:R-:W-:Y:S02]  /*0430*/  UIADD3 UR5, UPT, UPT, UR4, 0x800, URZ ;  /* 0x0000080004057890 */ /* 0x000fe4000fffe0ff */
[----:B0-----:R-:W-:Y:S02]  /*0440*/  ULEA UR6, UR8, UR6, 0x18 ;  /* 0x0000000608067291 */ /* 0x001fe4000f8ec0ff */
[----:B------:R-:W-:-:S02]  /*0450*/  ULEA UR7, UR8, UR7, 0x18 ;  /* 0x0000000708077291 */ /* 0x000fc4000f8ec0ff */
[----:B------:R-:W-:Y:S02]  /*0460*/  ULEA UR5, UR8, UR5, 0x18 ;  /* 0x0000000508057291 */ /* 0x000fe4000f8ec0ff */
[----:B------:R-:W-:Y:S01]  /*0470*/  ULEA UR4, UR8, UR4, 0x18 ;  /* 0x0000000408047291 */ /* 0x000fe2000f8ec0ff */
[----:B------:R-:W-:Y:S01]  /*0480*/  IMAD.U32 R15, RZ, RZ, UR6 ;  /* 0x00000006ff0f7e24 */ /* 0x000fe2000f8e00ff */
[----:B------:R-:W-:Y:S02]  /*0490*/  MOV R17, UR7 ;  /* 0x0000000700117c02 */ /* 0x000fe40008000f00 */
[C---:B------:R-:W-:Y:S01]  /*04a0*/  LEA R11, R10.reuse, UR5, 0x2 ;  /* 0x000000050a0b7c11 */ /* 0x040fe2000f8e10ff */
[C---:B------:R-:W-:Y:S01]  /*04b0*/  IMAD R14, R10.reuse, 0x4, R15 ;  /* 0x000000040a0e7824 */ /* 0x040fe200078e020f */
[C---:B------:R-:W-:Y:S02]  /*04c0*/  LEA R12, R10.reuse, R17, 0x2 ;  /* 0x000000110a0c7211 */ /* 0x040fe400078e10ff */
[----:B------:R-:W-:Y:S01]  /*04d0*/  LEA R13, R10, UR4, 0x2 ;  /* 0x000000040a0d7c11 */ /* 0x000fe2000f8e10ff */
[----:B------:R0:W-:Y:S04]  /*04e0*/  @!P0 STS [R11], RZ ;  /* 0x000000ff0b008388 */ /* 0x0001e80000000800 */
[----:B------:R0:W-:Y:S04]  /*04f0*/  @!P0 STS [R14], RZ ;  /* 0x000000ff0e008388 */ /* 0x0001e80000000800 */
[----:B------:R0:W-:Y:S04]  /*0500*/  @!P0 STS [R12], RZ ;  /* 0x000000ff0c008388 */ /* 0x0001e80000000800 */
[----:B------:R0:W-:Y:S01]  /*0510*/  @!P0 STS [R13], RZ ;  /* 0x000000ff0d008388 */ /* 0x0001e20000000800 */
[----:B------:R-:W-:Y:S05]  /*0520*/  @!P0 BRA `(.L_x_9) ;  /* 0x0000000000b08947 */ /* 0x000fea0003800000 */
[----:B------:R-:W-:-:S13]  /*0530*/  ISETP.NE.AND P0, PT, R2, RZ, PT ;  /* 0x000000ff0200720c */ /* 0x000fda0003f05270 */
[----:B------:R-:W-:Y:S05]  /*0540*/  @P0 BRA `(.L_x_10) ;  /* 0x0000000000440947 */ /* 0x000fea0003800000 */
[----:B------:R-:W1:Y:S08]  /*0550*/  LDC.64 R8, c[0x0][0x388] ;  /* 0x0000e200ff087b82 */ /* 0x000e700000000a00 */
[----:B------:R-:W2:Y:S08]  /*0560*/  LDC.64 R18, c[0x0][0x380] ;  /* 0x0000e000ff127b82 */ /* 0x000eb00000000a00 */
[----:B------:R-:W3:Y:S08]  /*0570*/  LDC.64 R6, c[0x0][0x390] ;  /* 0x0000e400ff067b82 */ /* 0x000ef00000000a00 */
[----:B------:R-:W4:Y:S01]  /*0580*/  LDC.64 R4, c[0x0][0x398] ;  /* 0x0000e600ff047b82 */ /* 0x000f220000000a00 */
[----:B-1----:R-:W5:Y:S04]  /*0590*/  LDG.E R9, desc[UR12][R8.64] ;  /* 0x0000000c08097981 */ /* 0x002f68000c1e1900 */
[----:B--2---:R-:W5:Y:S04]  /*05a0*/  LDG.E R18, desc[UR12][R18.64+0x4] ;  /* 0x0000040c12127981 */ /* 0x004f68000c1e1900 */
[----:B---3--:R-:W2:Y:S04]  /*05b0*/  LDG.E R7, desc[UR12][R6.64+0x4] ;  /* 0x0000040c06077981 */ /* 0x008ea8000c1e1900 */
[----:B----4-:R-:W3:Y:S04]  /*05c0*/  LDG.E R21, desc[UR12][R4.64] ;  /* 0x0000000c04157981 */ /* 0x010ee8000c1e1900 */
[----:B------:R-:W3:Y:S01]  /*05d0*/  LDG.E R20, desc[UR12][R4.64+0x4] ;  /* 0x0000040c04147981 */ /* 0x000ee2000c1e1900 */
[----:B-----5:R-:W-:-:S05]  /*05e0*/  FFMA R16, R18, -R0, R9 ;  /* 0x8000000012107223 */ /* 0x020fca0000000009 */
[----:B------:R1:W-:Y:S01]  /*05f0*/  STS [R11], R16 ;  /* 0x000000100b007388 */ /* 0x0003e20000000800 */
[----:B--2---:R-:W-:-:S05]  /*0600*/  FMUL R3, R7, -R0 ;  /* 0x8000000007037220 */ /* 0x004fca0000400000 */
[----:B------:R1:W-:Y:S01]  /*0610*/  STS [R14], R3 ;  /* 0x000000030e007388 */ /* 0x0003e20000000800 */
[----:B---3--:R-:W-:-:S05]  /*0620*/  FFMA R21, R20, -R0, R21 ;  /* 0x8000000014157223 */ /* 0x008fca0000000015 */
[----:B------:R1:W-:Y:S04]  /*0630*/  STS [R12], R21 ;  /* 0x000000150c007388 */ /* 0x0003e80000000800 */
[----:B------:R1:W-:Y:S01]  /*0640*/  STS [R13], RZ ;  /* 0x000000ff0d007388 */ /* 0x0003e20000000800 */
[----:B------:R-:W-:Y:S05]  /*0650*/  BRA `(.L_x_9) ;  /* 0x0000000000647947 */ /* 0x000fea0003800000 */
.L_x_10:
[----:B------:R-:W1:Y:S01]  /*0660*/  LDC.64 R18, c[0x0][0x398] ;  /* 0x0000e600ff127b82 */ /* 0x000e620000000a00 */
[C---:B------:R-:W-:Y:S01]  /*0670*/  ISETP.NE.AND P0, PT, R2.reuse, UR10, PT ;  /* 0x0000000a02007c0c */ /* 0x040fe2000bf05270 */
[----:B------:R-:W2:Y:S04]  /*0680*/  LDG.E R3, desc[UR12][R6.64+-0x4] ;  /* 0xfffffc0c06037981 */ /* 0x000ea8000c1e1900 */
[----:B------:R-:W3:Y:S04]  /*0690*/  LDG.E R5, desc[UR12][R4.64] ;  /* 0x0000000c04057981 */ /* 0x000ee8000c1e1900 */
[----:B------:R-:W3:Y:S04]  /*06a0*/  LDG.E R22, desc[UR12][R8.64+-0x4] ;  /* 0xfffffc0c08167981 */ /* 0x000ee8000c1e1900 */
[----:B------:R-:W4:Y:S04]  /*06b0*/  @P0 LDG.E R23, desc[UR12][R6.64+0x4] ;  /* 0x0000040c06170981 */ /* 0x000f28000c1e1900 */
[----:B------:R-:W5:Y:S01]  /*06c0*/  @P0 LDG.E R25, desc[UR12][R8.64+0x4] ;  /* 0x0000040c08190981 */ /* 0x000f62000c1e1900 */
[----:B-1----:R-:W-:-:S05]  /*06d0*/  IMAD.WIDE R18, R2, 0x4, R18 ;  /* 0x0000000402127825 */ /* 0x002fca00078e0212 */
[----:B------:R-:W5:Y:S04]  /*06e0*/  LDG.E R21, desc[UR12][R18.64] ;  /* 0x0000000c12157981 */ /* 0x000f68000c1e1900 */
[----:B------:R-:W5:Y:S04]  /*06f0*/  LDG.E R24, desc[UR12][R18.64+-0x4] ;  /* 0xfffffc0c12187981 */ /* 0x000f68000c1e1900 */
[----:B------:R-:W5:Y:S01]  /*0700*/  @P0 LDG.E R26, desc[UR12][R18.64+0x4] ;  /* 0x0000040c121a0981 */ /* 0x000f62000c1e1900 */
[-C--:B--2---:R-:W-:Y:S01]  /*0710*/  FMUL R16, R3, -R20.reuse ;  /* 0x8000001403107220 */ /* 0x084fe20000400000 */
[----:B---3--:R-:W-:-:S04]  /*0720*/  FFMA R22, R22, -R20, R5 ;  /* 0x8000001416167223 */ /* 0x008fc80000000005 */
[----:B------:R2:W-:Y:S01]  /*0730*/  @!P0 STS [R13], R16 ;  /* 0x000000100d008388 */ /* 0x0005e20000000800 */
[----:B----4-:R-:W-:-:S03]  /*0740*/  @P0 FFMA R4, R23, -R0, R22 ;  /* 0x8000000017040223 */ /* 0x010fc60000000016 */
[----:B------:R2:W-:Y:S01]  /*0750*/  @!P0 STS [R11], R22 ;  /* 0x000000160b008388 */ /* 0x0005e20000000800 */
[----:B-----5:R-:W-:-:S03]  /*0760*/  @P0 FMUL R25, R25, -R0 ;  /* 0x8000000019190220 */ /* 0x020fc60000400000 */
[----:B------:R2:W-:Y:S01]  /*0770*/  @!P0 STS [R14], RZ ;  /* 0x000000ff0e008388 */ /* 0x0005e20000000800 */
[----:B------:R-:W-:-:S04]  /*0780*/  FFMA R21, R24, -R20, R21 ;  /* 0x8000001418157223 */ /* 0x000fc80000000015 */
[----:B------:R-:W-:Y:S01]  /*0790*/  @P0 FFMA R3, R26, -R0, R21 ;  /* 0x800000001a030223 */ /* 0x000fe20000000015 */
[----:B------:R2:W-:Y:S04]  /*07a0*/  @!P0 STS [R12], R21 ;  /* 0x000000150c008388 */ /* 0x0005e80000000800 */
[----:B------:R2:W-:Y:S04]  /*07b0*/  @P0 STS [R13], R16 ;  /* 0x000000100d000388 */ /* 0x0005e80000000800 */
[----:B------:R2:W-:Y:S04]  /*07c0*/  @P0 STS [R11], R4 ;  /* 0x000000040b000388 */ /* 0x0005e80000000800 */
[----:B------:R2:W-:Y:S04]  /*07d0*/  @P0 STS [R14], R25 ;  /* 0x000000190e000388 */ /* 0x0005e80000000800 */
[----:B------:R2:W-:Y:S02]  /*07e0*/  @P0 STS [R12], R3 ;  /* 0x000000030c000388 */ /* 0x0005e40000000800 */
.L_x_9:
[----:B------:R-:W-:Y:S05]  /*07f0*/  BSYNC.RECONVERGENT B0 ;  /* 0x0000000000007941 */ /* 0x000fea0003800200 */
.L_x_8:
[----:B------:R-:W-:Y:S01]  /*0800*/  BAR.SYNC.DEFER_BLOCKING 0x0 ;  /* 0x0000000000007b1d */ /* 0x000fe20000010000 */
[----:B------:R-:W-:Y:S01]  /*0810*/  UISETP.GE.U32.AND UP0, UPT, UR9, 0x3, UPT ;  /* 0x000000030900788c */ /* 0x000fe2000bf06070 */
[----:B------:R-:W-:-:S08]  /*0820*/  IMAD.MOV.U32 R5, RZ, RZ, 0x1 ;  /* 0x00000001ff057424 */ /* 0x000fd000078e00ff */
[----:B------:R-:W-:Y:S05]  /*0830*/  BRA.U !UP0, `(.L_x_11) ;  /* 0x00000009087c7547 */ /* 0x000fea000b800000 */
[----:B------:R-:W-:Y:S01]  /*0840*/  HFMA2 R5, -RZ, RZ, 0, 5.9604644775390625e-08 ;  /* 0x00000001ff057431 */ /* 0x000fe200000001ff */
[----:B------:R-:W-:Y:S01]  /*0850*/  BSSY.RECONVERGENT B2, `(.L_x_11) ;  /* 0x000009d000027945 */ /* 0x000fe20003800200 */
[----:B------:R-:W3:Y:S01]  /*0860*/  LDCU UR11, c[0x0][0x3a8] ;  /* 0x00007500ff0b77ac */ /* 0x000ee20008000800 */
[----:B------:R-:W-:-:S12]  /*0870*/  USHF.R.U32.HI UR10, URZ, 0x1, UR9 ;  /* 0x00000001ff0a7899 */ /* 0x000fd80008011609 */
.L_x_25:
[----:B---3--:R-:W-:-:S13]  /*0880*/  ISETP.NE.AND P0, PT, R2, UR11, PT ;  /* 0x0000000b02007c0c */ /* 0x008fda000bf05270 */
[----:B------:R-:W-:Y:S05]  /*0890*/  @!P0 BRA `(.L_x_12) ;  /* 0x0000000800548947 */ /* 0x000fea0003800000 */
[----:B------:R-:W-:-:S13]  /*08a0*/  ISETP.GE.U32.AND P0, PT, R10, R5, PT ;  /* 0x000000050a00720c */ /* 0x000fda0003f06070 */
[----:B------:R-:W-:Y:S05]  /*08b0*/  @P0 BRA `(.L_x_13) ;  /* 0x0000000000740947 */ /* 0x000fea0003800000 */
[----:B-12---:R-:W-:Y:S01]  /*08c0*/  IMAD R3, R5, 0x4, R11 ;  /* 0x0000000405037824 */ /* 0x006fe200078e020b */
[----:B------:R-:W-:Y:S01]  /*08d0*/  LDS R0, [R14] ;  /* 0x000000000e007984 */ /* 0x000fe20000000800 */
[----:B------:R-:W-:Y:S04]  /*08e0*/  BSSY.RECONVERGENT B3, `(.L_x_14) ;  /* 0x000000d000037945 */ /* 0x000fe80003800200 */
[----:B------:R-:W1:Y:S02]  /*08f0*/  LDS R3, [R3] ;  /* 0x0000000003037984 */ /* 0x000e640000000800 */
[----:B-1----:R-:W1:Y:S08]  /*0900*/  MUFU.RCP R4, R3 ;  /* 0x0000000300047308 */ /* 0x002e700000001000 */
[----:B------:R-:W2:Y:S01]  /*0910*/  FCHK P0, R0, R3 ;  /* 0x0000000300007302 */ /* 0x000ea20000000000 */
[----:B-1----:R-:W-:-:S04]  /*0920*/  FFMA R7, -R3, R4, 1 ;  /* 0x3f80000003077423 */ /* 0x002fc80000000104 */
[----:B------:R-:W-:-:S04]  /*0930*/  FFMA R7, R4, R7, R4 ;  /* 0x0000000704077223 */ /* 0x000fc80000000004 */
[----:B------:R-:W-:-:S04]  /*0940*/  FFMA R4, R0, R7, RZ ;  /* 0x0000000700047223 */ /* 0x000fc800000000ff */
[----:B------:R-:W-:-:S04]  /*0950*/  FFMA R6, -R3, R4, R0 ;  /* 0x0000000403067223 */ /* 0x000fc80000000100 */
[----:B------:R-:W-:Y:S01]  /*0960*/  FFMA R4, R7, R6, R4 ;  /* 0x0000000607047223 */ /* 0x000fe20000000004 */
[----:B--2---:R-:W-:Y:S06]  /*0970*/  @!P0 BRA `(.L_x_15) ;  /* 0x00000000000c8947 */ /* 0x004fec0003800000 */
[----:B------:R-:W-:-:S07]  /*0980*/  MOV R21, 0x9a0 ;  /* 0x000009a000157802 */ /* 0x000fce0000000f00 */
[----:B0-----:R-:W-:Y:S05]  /*0990*/  CALL.REL.NOINC `($__internal_0_$__cuda_sm3x_div_rn_noftz_f32_slowpath) ;  /* 0x00000010002c7944 */ /* 0x001fea0003c00000 */
[----:B------:R-:W-:-:S07]  /*09a0*/  MOV R4, R3 ;  /* 0x0000000300047202 */ /* 0x000fce0000000f00 */
.L_x_15:
[----:B------:R-:W-:Y:S05]  /*09b0*/  BSYNC.RECONVERGENT B3 ;  /* 0x0000000000037941 */ /* 0x000fea0003800200 */
.L_x_14:
[C---:B------:R-:W-:Y:S01]  /*09c0*/  IMAD R0, R5.reuse, 0x4, R13 ;  /* 0x0000000405007824 */ /* 0x040fe200078e020d */
[C---:B------:R-:W-:Y:S01]  /*09d0*/  LEA R6, R5.reuse, R14, 0x2 ;  /* 0x0000000e05067211 */ /* 0x040fe200078e10ff */
[----:B------:R-:W-:Y:S01]  /*09e0*/  IMAD R8, R5, 0x4, R12 ;  /* 0x0000000405087824 */ /* 0x000fe200078e020c */
[----:B------:R-:W-:Y:S04]  /*09f0*/  LDS R3, [R11] ;  /* 0x000000000b037984 */ /* 0x000fe80000000800 */
[----:B------:R-:W1:Y:S04]  /*0a00*/  LDS R0, [R0] ;  /* 0x0000000000007984 */ /* 0x000e680000000800 */
[----:B------:R-:W-:Y:S04]  /*0a10*/  LDS R9, [R12] ;  /* 0x000000000c097984 */ /* 0x000fe80000000800 */
[----:B------:R-:W2:Y:S04]  /*0a20*/  LDS R7, [R6] ;  /* 0x0000000006077984 */ /* 0x000ea80000000800 */
[----:B------:R-:W3:Y:S01]  /*0a30*/  LDS R8, [R8] ;  /* 0x0000000008087984 */ /* 0x000ee20000000800 */
[-C--:B-1----:R-:W-:Y:S01]  /*0a40*/  FFMA R16, R0, -R4.reuse, R3 ;  /* 0x8000000400107223 */ /* 0x082fe20000000003 */
[-C--:B--2---:R-:W-:Y:S01]  /*0a50*/  FMUL R7, R7, -R4.reuse ;  /* 0x8000000407077220 */ /* 0x084fe20000400000 */
[----:B---3--:R-:W-:Y:S01]  /*0a60*/  FFMA R3, R8, -R4, R9 ;  /* 0x8000000408037223 */ /* 0x008fe20000000009 */
[----:B------:R-:W-:Y:S01]  /*0a70*/  HFMA2 R4, -RZ, RZ, 0, 0 ;  /* 0x00000000ff047431 */ /* 0x000fe200000001ff */
[----:B------:R-:W-:Y:S06]  /*0a80*/  BRA `(.L_x_16) ;  /* 0x0000000400bc7947 */ /* 0x000fec0003800000 */
.L_x_13:
[----:B-12---:R-:W-:-:S05]  /*0a90*/  IMAD.IADD R3, R10, 0x1, R5 ;  /* 0x000000010a037824 */ /* 0x006fca00078e0205 */
[----:B------:R-:W-:-:S13]  /*0aa0*/  ISETP.GT.U32.AND P0, PT, R3, 0x1ff, PT ;  /* 0x000001ff0300780c */ /* 0x000fda0003f04070 */
[----:B------:R-:W-:Y:S05]  /*0ab0*/  @P0 BRA `(.L_x_17) ;  /* 0x00000000001c0947 */ /* 0x000fea0003800000 */
[----:B------:R-:W1:Y:S01]  /*0ac0*/  S2UR UR6, SR_CgaCtaId ;  /* 0x00000000000679c3 */ /* 0x000e620000008800 */
[----:B------:R-:W-:Y:S02]  /*0ad0*/  UMOV UR4, 0x400 ;  /* 0x0000040000047882 */ /* 0x000fe40000000000 */
[----:B-1----:R-:W-:-:S09]  /*0ae0*/  ULEA UR4, UR6, UR4, 0x18 ;  /* 0x0000000406047291 */ /* 0x002fd2000f8ec0ff */
[----:B------:R-:W1:Y:S02]  /*0af0*/  LDS R0, [UR4+0xffc] ;  /* 0x000ffc04ff007984 */ /* 0x000e640008000800 */
[----:B-1----:R-:W-:-:S04]  /*0b00*/  FSETP.NEU.AND P0, PT, R0, RZ, PT ;  /* 0x000000ff0000720b */ /* 0x002fc80003f0d000 */
[----:B------:R-:W-:-:S13]  /*0b10*/  ISETP.NE.OR P0, PT, R3, 0x1ff, P0 ;  /* 0x000001ff0300780c */ /* 0x000fda0000705670 */
[----:B------:R-:W-:Y:S05]  /*0b20*/  @P0 BRA `(.L_x_18) ;  /* 0x00000000009c0947 */ /* 0x000fea0003800000 */
.L_x_17:
[----:B------:R-:W-:Y:S01]  /*0b30*/  IADD3 R4, PT, PT, R10, -R5, RZ ;  /* 0x800000050a047210 */ /* 0x000fe20007ffe0ff */
[----:B------:R-:W-:Y:S01]  /*0b40*/  LDS R0, [R13] ;  /* 0x000000000d007984 */ /* 0x000fe20000000800 */
[----:B------:R-:W-:Y:S02]  /*0b50*/  BSSY.RECONVERGENT B3, `(.L_x_19) ;  /* 0x000000e000037945 */ /* 0x000fe40003800200 */
[----:B------:R-:W-:-:S06]  /*0b60*/  LEA R3, R4, UR5, 0x2 ;  /* 0x0000000504037c11 */ /* 0x000fcc000f8e10ff */
        /* <DEDUP_REMOVED lines=11> */
[----:B------:R-:W-:-:S07]  /*0c20*/  IMAD.MOV.U32 R6, RZ, RZ, R3 ;  /* 0x000000ffff067224 */ /* 0x000fce00078e0003 */
.L_x_20:
[----:B------:R-:W-:Y:S05]  /*0c30*/  BSYNC.RECONVERGENT B3 ;  /* 0x0000000000037941 */ /* 0x000fea0003800200 */
.L_x_19:
[----:B------:R-:W1:Y:S01]  /*0c40*/  S2UR UR6, SR_CgaCtaId ;  /* 0x00000000000679c3 */ /* 0x000e620000008800 */
[----:B------:R-:W-:Y:S01]  /*0c50*/  UMOV UR4, 0x400 ;  /* 0x0000040000047882 */ /* 0x000fe20000000000 */
[----:B------:R-:W-:Y:S01]  /*0c60*/  LDS R7, [R11] ;  /* 0x000000000b077984 */ /* 0x000fe20000000800 */
[----:B------:R-:W-:Y:S02]  /*0c70*/  UIADD3 UR7, UPT, UPT, UR4, 0x1000, URZ ;  /* 0x0000100004077890 */ /* 0x000fe4000fffe0ff */
[----:B------:R-:W-:Y:S01]  /*0c80*/  UIADD3 UR8, UPT, UPT, UR4, 0x1800, URZ ;  /* 0x0000180004087890 */ /* 0x000fe2000fffe0ff */
[----:B------:R-:W-:Y:S01]  /*0c90*/  LDS R9, [R12] ;  /* 0x000000000c097984 */ /* 0x000fe20000000800 */
[----:B-1----:R-:W-:Y:S02]  /*0ca0*/  ULEA UR7, UR6, UR7, 0x18 ;  /* 0x0000000706077291 */ /* 0x002fe4000f8ec0ff */
[----:B------:R-:W-:Y:S02]  /*0cb0*/  ULEA UR8, UR6, UR8, 0x18 ;  /* 0x0000000806087291 */ /* 0x000fe4000f8ec0ff */
[----:B------:R-:W-:-:S02]  /*0cc0*/  ULEA UR4, UR6, UR4, 0x18 ;  /* 0x0000000406047291 */ /* 0x000fc4000f8ec0ff */
[----:B------:R-:W-:Y:S02]  /*0cd0*/  MOV R15, UR7 ;  /* 0x00000007000f7c02 */ /* 0x000fe40008000f00 */
[----:B------:R-:W-:Y:S02]  /*0ce0*/  IMAD.U32 R17, RZ, RZ, UR8 ;  /* 0x00000008ff117e24 */ /* 0x000fe4000f8e00ff */
[C---:B------:R-:W-:Y:S02]  /*0cf0*/  LEA R8, R4.reuse, R15, 0x2 ;  /* 0x0000000f04087211 */ /* 0x040fe400078e10ff */
[C---:B------:R-:W-:Y:S01]  /*0d00*/  LEA R0, R4.reuse, UR4, 0x2 ;  /* 0x0000000404007c11 */ /* 0x040fe2000f8e10ff */
[----:B------:R-:W-:-:S03]  /*0d10*/  IMAD R18, R4, 0x4, R17 ;  /* 0x0000000404127824 */ /* 0x000fc600078e0211 */
[----:B------:R-:W1:Y:S04]  /*0d20*/  LDS R8, [R8] ;  /* 0x0000000008087984 */ /* 0x000e680000000800 */
[----:B------:R-:W2:Y:S04]  /*0d30*/  LDS R3, [R0] ;  /* 0x0000000000037984 */ /* 0x000ea80000000800 */
[----:B------:R-:W3:Y:S01]  /*0d40*/  LDS R18, [R18] ;  /* 0x0000000012127984 */ /* 0x000ee20000000800 */
[-C--:B-1----:R-:W-:Y:S01]  /*0d50*/  FFMA R16, R8, -R6.reuse, R7 ;  /* 0x8000000608107223 */ /* 0x082fe20000000007 */
[----:B------:R-:W-:Y:S01]  /*0d60*/  MOV R7, RZ ;  /* 0x000000ff00077202 */ /* 0x000fe20000000f00 */
[-C--:B--2---:R-:W-:Y:S01]  /*0d70*/  FMUL R4, R3, -R6.reuse ;  /* 0x8000000603047220 */ /* 0x084fe20000400000 */
[----:B---3--:R-:W-:Y:S01]  /*0d80*/  FFMA R3, R18, -R6, R9 ;  /* 0x8000000612037223 */ /* 0x008fe20000000009 */
[----:B------:R-:W-:Y:S06]  /*0d90*/  BRA `(.L_x_16) ;  /* 0x0000000000f87947 */ /* 0x000fec0003800000 */
.L_x_18:
        /* <DEDUP_REMOVED lines=16> */
.L_x_22:
[----:B------:R-:W-:Y:S05]  /*0ea0*/  BSYNC.RECONVERGENT B3 ;  /* 0x0000000000037941 */ /* 0x000fea0003800200 */
.L_x_21:
[----:B------:R-:W-:Y:S01]  /*0eb0*/  LEA R9, R5, R11, 0x2 ;  /* 0x0000000b05097211 */ /* 0x000fe200078e10ff */
        /* <DEDUP_REMOVED lines=11> */
[----:B------:R-:W-:Y:S02]  /*0f70*/  MOV R3, R9 ;  /* 0x0000000900037202 */ /* 0x000fe40000000f00 */
[----:B------:R-:W-:-:S07]  /*0f80*/  MOV R21, 0xfa0 ;  /* 0x00000fa000157802 */ /* 0x000fce0000000f00 */
[----:B0-----:R-:W-:Y:S05]  /*0f90*/  CALL.REL.NOINC `($__internal_0_$__cuda_sm3x_div_rn_noftz_f32_slowpath) ;  /* 0x0000000800ac7944 */ /* 0x001fea0003c00000 */
.L_x_24:
[----:B------:R-:W-:Y:S05]  /*0fa0*/  BSYNC.RECONVERGENT B3 ;  /* 0x0000000000037941 */ /* 0x000fea0003800200 */
.L_x_23:
[----:B------:R-:W1:Y:S01]  /*0fb0*/  S2UR UR6, SR_CgaCtaId ;  /* 0x00000000000679c3 */ /* 0x000e620000008800 */
[----:B------:R-:W-:Y:S01]  /*0fc0*/  UMOV UR4, 0x400 ;  /* 0x0000040000047882 */ /* 0x000fe20000000000 */
[C---:B------:R-:W-:Y:S01]  /*0fd0*/  IMAD R19, R5.reuse, 0x4, R13 ;  /* 0x0000000405137824 */ /* 0x040fe200078e020d */
[----:B------:R-:W-:Y:S01]  /*0fe0*/  UIADD3 UR7, UPT, UPT, UR4, 0x1000, URZ ;  /* 0x0000100004077890 */ /* 0x000fe2000fffe0ff */
[C---:B------:R-:W-:Y:S01]  /*0ff0*/  LEA R8, R5.reuse, R14, 0x2 ;  /* 0x0000000e05087211 */ /* 0x040fe200078e10ff */
[----:B------:R-:W-:Y:S01]  /*1000*/  UIADD3 UR8, UPT, UPT, UR4, 0x1800, URZ ;  /* 0x0000180004087890 */ /* 0x000fe2000fffe0ff */
[----:B------:R-:W-:Y:S01]  /*1010*/  IMAD R23, R5, 0x4, R12 ;  /* 0x0000000405177824 */ /* 0x000fe200078e020c */
[----:B------:R-:W-:Y:S04]  /*1020*/  LDS R9, [R11] ;  /* 0x000000000b097984 */ /* 0x000fe80000000800 */
[----:B------:R-:W-:Y:S04]  /*1030*/  LDS R21, [R12] ;  /* 0x000000000c157984 */ /* 0x000fe80000000800 */
[----:B------:R-:W-:Y:S04]  /*1040*/  LDS R19, [R19] ;  /* 0x0000000013137984 */ /* 0x000fe80000000800 */
[----:B------:R-:W-:Y:S04]  /*1050*/  LDS R8, [R8] ;  /* 0x0000000008087984 */ /* 0x000fe80000000800 */
[----:B------:R-:W-:Y:S01]  /*1060*/  LDS R23, [R23] ;  /* 0x0000000017177984 */ /* 0x000fe20000000800 */
[----:B-1----:R-:W-:-:S02]  /*1070*/  ULEA UR7, UR6, UR7, 0x18 ;  /* 0x0000000706077291 */ /* 0x002fc4000f8ec0ff */
[----:B------:R-:W-:Y:S02]  /*1080*/  ULEA UR8, UR6, UR8, 0x18 ;  /* 0x0000000806087291 */ /* 0x000fe4000f8ec0ff */
[----:B------:R-:W-:Y:S02]  /*1090*/  ULEA UR4, UR6, UR4, 0x18 ;  /* 0x0000000406047291 */ /* 0x000fe4000f8ec0ff */
[----:B------:R-:W-:Y:S02]  /*10a0*/  IMAD.U32 R15, RZ, RZ, UR7 ;  /* 0x00000007ff0f7e24 */ /* 0x000fe4000f8e00ff */
[----:B------:R-:W-:-:S03]  /*10b0*/  MOV R17, UR8 ;  /* 0x0000000800117c02 */ /* 0x000fc60008000f00 */
[C---:B------:R-:W-:Y:S02]  /*10c0*/  LEA R0, R6.reuse, R15, 0x2 ;  /* 0x0000000f06007211 */ /* 0x040fe400078e10ff */
[C---:B------:R-:W-:Y:S02]  /*10d0*/  LEA R18, R6.reuse, R17, 0x2 ;  /* 0x0000001106127211 */ /* 0x040fe400078e10ff */
[----:B------:R-:W-:Y:S02]  /*10e0*/  LEA R6, R6, UR4, 0x2 ;  /* 0x0000000406067c11 */ /* 0x000fe4000f8e10ff */
[----:B------:R-:W1:Y:S04]  /*10f0*/  LDS R0, [R0] ;  /* 0x0000000000007984 */ /* 0x000e680000000800 */
[----:B------:R-:W2:Y:S04]  /*1100*/  LDS R18, [R18] ;  /* 0x0000000012127984 */ /* 0x000ea80000000800 */
[----:B------:R-:W3:Y:S01]  /*1110*/  LDS R7, [R6] ;  /* 0x0000000006077984 */ /* 0x000ee20000000800 */
[-C--:B-1----:R-:W-:Y:S01]  /*1120*/  FFMA R16, R0, -R4.reuse, R9 ;  /* 0x8000000400107223 */ /* 0x082fe20000000009 */
[----:B--2---:R-:W-:-:S03]  /*1130*/  FFMA R20, R18, -R4, R21 ;  /* 0x8000000412147223 */ /* 0x004fc60000000015 */
[-C--:B------:R-:W-:Y:S01]  /*1140*/  FFMA R16, R19, -R3.reuse, R16 ;  /* 0x8000000313107223 */ /* 0x080fe20000000010 */
[----:B---3--:R-:W-:Y:S01]  /*1150*/  FMUL R4, R7, -R4 ;  /* 0x8000000407047220 */ /* 0x008fe20000400000 */
[-C--:B------:R-:W-:Y:S01]  /*1160*/  FMUL R7, R8, -R3.reuse ;  /* 0x8000000308077220 */ /* 0x080fe20000400000 */
[----:B------:R-:W-:-:S07]  /*1170*/  FFMA R3, R23, -R3, R20 ;  /* 0x8000000317037223 */ /* 0x000fce0000000014 */
.L_x_16:
[----:B------:R-:W-:Y:S05]  /*1180*/  WARPSYNC.ALL ;  /* 0x0000000000007948 */ /* 0x000fea0003800000 */
[----:B------:R-:W-:Y:S06]  /*1190*/  BAR.SYNC.DEFER_BLOCKING 0x0 ;  /* 0x0000000000007b1d */ /* 0x000fec0000010000 */
[----:B------:R3:W-:Y:S04]  /*11a0*/  STS [R13], R4 ;  /* 0x000000040d007388 */ /* 0x0007e80000000800 */
[----:B------:R3:W-:Y:S04]  /*11b0*/  STS [R11], R16 ;  /* 0x000000100b007388 */ /* 0x0007e80000000800 */
[----:B------:R3:W-:Y:S04]  /*11c0*/  STS [R14], R7 ;  /* 0x000000070e007388 */ /* 0x0007e80000000800 */
[----:B------:R3:W-:Y:S01]  /*11d0*/  STS [R12], R3 ;  /* 0x000000030c007388 */ /* 0x0007e20000000800 */
[----:B------:R-:W-:Y:S06]  /*11e0*/  BAR.SYNC.DEFER_BLOCKING 0x0 ;  /* 0x0000000000007b1d */ /* 0x000fec0000010000 */
.L_x_12:
[----:B------:R-:W-:-:S04]  /*11f0*/  SHF.L.U32 R5, R5, 0x1, RZ ;  /* 0x0000000105057819 */ /* 0x000fc800000006ff */
[----:B------:R-:W-:-:S13]  /*1200*/  ISETP.GE.U32.AND P0, PT, R5, UR10, PT ;  /* 0x0000000a05007c0c */ /* 0x000fda000bf06070 */
[----:B------:R-:W-:Y:S05]  /*1210*/  @!P0 BRA `(.L_x_25) ;  /* 0xfffffff400988947 */ /* 0x000fea000383ffff */
[----:B------:R-:W-:Y:S05]  /*1220*/  BSYNC.RECONVERGENT B2 ;  /* 0x0000000000027941 */ /* 0x000fea0003800200 */
.L_x_11:
[----:B--23--:R-:W2:Y:S02]  /*1230*/  LDC R4, c[0x0][0x3a8] ;  /* 0x0000ea00ff047b82 */ /* 0x00cea40000000800 */
[----:B--2---:R-:W-:-:S13]  /*1240*/  ISETP.NE.AND P0, PT, R2, R4, PT ;  /* 0x000000040200720c */ /* 0x004fda0003f05270 */
[----:B------:R-:W-:Y:S05]  /*1250*/  @!P0 EXIT ;  /* 0x000000000000894d */ /* 0x000fea0003800000 */
[----:B------:R-:W2:Y:S01]  /*1260*/  LDS R0, [R13] ;  /* 0x000000000d007984 */ /* 0x000ea20000000800 */
[----:B------:R-:W-:Y:S02]  /*1270*/  HFMA2 R6, -RZ, RZ, -0.00014913082122802734375, 2530 ;  /* 0x88e368f1ff067431 */ /* 0x000fe400000001ff */
[----:B------:R-:W-:Y:S01]  /*1280*/  IMAD.MOV.U32 R7, RZ, RZ, 0x3ee4f8b5 ;  /* 0x3ee4f8b5ff077424 */ /* 0x000fe200078e00ff */
[----:B------:R-:W-:Y:S01]  /*1290*/  BSSY.RECONVERGENT B2, `(.L_x_26) ;  /* 0x0000008000027945 */ /* 0x000fe20003800200 */
[----:B--2---:R-:W2:Y:S04]  /*12a0*/  F2F.F64.F32 R8, |R0| ;  /* 0x4000000000087310 */ /* 0x004ea80000201800 */
[----:B--2---:R-:W-:-:S14]  /*12b0*/  DSETP.GT.AND P0, PT, R8, R6, PT ;  /* 0x000000060800722a */ /* 0x004fdc0003f04000 */
[----:B------:R-:W-:Y:S05]  /*12c0*/  @P0 BRA `(.L_x_27) ;  /* 0x0000000000100947 */ /* 0x000fea0003800000 */
[----:B------:R-:W2:Y:S02]  /*12d0*/  LDS R8, [R14] ;  /* 0x000000000e087984 */ /* 0x000ea40000000800 */
[----:B--2---:R-:W2:Y:S02]  /*12e0*/  F2F.F64.F32 R8, |R8| ;  /* 0x4000000800087310 */ /* 0x004ea40000201800 */
[----:B--2---:R-:W-:-:S14]  /*12f0*/  DSETP.GT.AND P0, PT, R8, R6, PT ;  /* 0x000000060800722a */ /* 0x004fdc0003f04000 */
[----:B------:R-:W-:Y:S05]  /*1300*/  @!P0 BRA `(.L_x_28) ;  /* 0x0000000400848947 */ /* 0x000fea0003800000 */
.L_x_27:
[----:B------:R-:W-:Y:S05]  /*1310*/  BSYNC.RECONVERGENT B2 ;  /* 0x0000000000027941 */ /* 0x000fea0003800200 */
.L_x_26:
[CC--:B------:R-:W-:Y:S02]  /*1320*/  ISETP.GE.U32.AND P0, PT, R10.reuse, R5.reuse, PT ;  /* 0x000000050a00720c */ /* 0x0c0fe40003f06070 */
[----:B-1----:R-:W-:-:S04]  /*1330*/  IADD3 R3, PT, PT, R10, R5, RZ ;  /* 0x000000050a037210 */ /* 0x002fc80007ffe0ff */
[----:B------:R-:W-:-:S13]  /*1340*/  ISETP.GE.OR P0, PT, R3, R4, P0 ;  /* 0x000000040300720c */ /* 0x000fda0000706670 */
[----:B------:R-:W-:Y:S05]  /*1350*/  @P0 BRA `(.L_x_29) ;  /* 0x0000000000bc0947 */ /* 0x000fea0003800000 */
[----:B------:R-:W-:Y:S01]  /*1360*/  LEA R0, R5, R11, 0x2 ;  /* 0x0000000b05007211 */ /* 0x000fe200078e10ff */
[----:B------:R-:W-:Y:S01]  /*1370*/  BSSY.RECONVERGENT B2, `(.L_x_30) ;  /* 0x0000013000027945 */ /* 0x000fe20003800200 */
[----:B------:R-:W-:-:S03]  /*1380*/  IMAD.MOV.U32 R3, RZ, RZ, RZ ;  /* 0x000000ffff037224 */ /* 0x000fc600078e00ff */
[----:B------:R-:W1:Y:S02]  /*1390*/  LDS R7, [R0] ;  /* 0x0000000000077984 */ /* 0x000e640000000800 */
[----:B-1----:R-:W-:-:S13]  /*13a0*/  FSETP.NEU.AND P0, PT, R7, RZ, PT ;  /* 0x000000ff0700720b */ /* 0x002fda0003f0d000 */
[----:B------:R-:W-:Y:S05]  /*13b0*/  @!P0 BRA `(.L_x_31) ;  /* 0x0000000000388947 */ /* 0x000fea0003800000 */
[----:B------:R-:W1:Y:S01]  /*13c0*/  LDS R0, [R14] ;  /* 0x000000000e007984 */ /* 0x000e620000000800 */
[----:B------:R-:W2:Y:S01]  /*13d0*/  MUFU.RCP R3, R7 ;  /* 0x0000000700037308 */ /* 0x000ea20000001000 */
[----:B------:R-:W-:Y:S01]  /*13e0*/  BSSY.RECONVERGENT B3, `(.L_x_31) ;  /* 0x000000b000037945 */ /* 0x000fe20003800200 */
[----:B--2---:R-:W-:-:S04]  /*13f0*/  FFMA R4, -R7, R3, 1 ;  /* 0x3f80000007047423 */ /* 0x004fc80000000103 */
[----:B------:R-:W-:Y:S02]  /*1400*/  FFMA R3, R3, R4, R3 ;  /* 0x0000000403037223 */ /* 0x000fe40000000003 */
[----:B-1----:R-:W1:Y:S02]  /*1410*/  FCHK P0, R0, R7 ;  /* 0x0000000700007302 */ /* 0x002e640000000000 */
[----:B------:R-:W-:-:S04]  /*1420*/  FFMA R4, R0, R3, RZ ;  /* 0x0000000300047223 */ /* 0x000fc800000000ff */
[----:B------:R-:W-:-:S04]  /*1430*/  FFMA R6, -R7, R4, R0 ;  /* 0x0000000407067223 */ /* 0x000fc80000000100 */
[----:B------:R-:W-:Y:S01]  /*1440*/  FFMA R3, R3, R6, R4 ;  /* 0x0000000603037223 */ /* 0x000fe20000000004 */
[----:B-1----:R-:W-:Y:S06]  /*1450*/  @!P0 BRA `(.L_x_32) ;  /* 0x00000000000c8947 */ /* 0x002fec0003800000 */
[----:B------:R-:W-:Y:S02]  /*1460*/  MOV R3, R7 ;  /* 0x0000000700037202 */ /* 0x000fe40000000f00 */
[----:B------:R-:W-:-:S07]  /*1470*/  MOV R21, 0x1490 ;  /* 0x0000149000157802 */ /* 0x000fce0000000f00 */
[----:B0-----:R-:W-:Y:S05]  /*1480*/  CALL.REL.NOINC `($__internal_0_$__cuda_sm3x_div_rn_noftz_f32_slowpath) ;  /* 0x0000000400707944 */ /* 0x001fea0003c00000 */
.L_x_32:
[----:B------:R-:W-:Y:S05]  /*1490*/  BSYNC.RECONVERGENT B3 ;  /* 0x0000000000037941 */ /* 0x000fea0003800200 */
.L_x_31:
[----:B------:R-:W-:Y:S05]  /*14a0*/  BSYNC.RECONVERGENT B2 ;  /* 0x0000000000027941 */ /* 0x000fea0003800200 */
.L_x_30:
[C---:B0-----:R-:W-:Y:S01]  /*14b0*/  LEA R13, R5.reuse, R13, 0x2 ;  /* 0x0000000d050d7211 */ /* 0x041fe200078e10ff */
[----:B------:R-:W-:Y:S01]  /*14c0*/  LDS R4, [R11] ;  /* 0x000000000b047984 */ /* 0x000fe20000000800 */
[----:B------:R-:W-:Y:S01]  /*14d0*/  IMAD R5, R5, 0x4, R12 ;  /* 0x0000000405057824 */ /* 0x000fe200078e020c */
[----:B------:R-:W-:Y:S02]  /*14e0*/  BSSY.RECONVERGENT B2, `(.L_x_33) ;  /* 0x0000012000027945 */ /* 0x000fe40003800200 */
[----:B------:R-:W-:Y:S04]  /*14f0*/  LDS R0, [R12] ;  /* 0x000000000c007984 */ /* 0x000fe80000000800 */
[----:B------:R-:W0:Y:S04]  /*1500*/  LDS R13, [R13] ;  /* 0x000000000d0d7984 */ /* 0x000e280000000800 */
[----:B------:R-:W1:Y:S01]  /*1510*/  LDS R5, [R5] ;  /* 0x0000000005057984 */ /* 0x000e620000000800 */
[----:B0-----:R-:W-:-:S04]  /*1520*/  FFMA R9, R13, -R3, R4 ;  /* 0x800000030d097223 */ /* 0x001fc80000000004 */
[----:B------:R-:W0:Y:S01]  /*1530*/  MUFU.RCP R4, R9 ;  /* 0x0000000900047308 */ /* 0x000e220000001000 */
[----:B-1----:R-:W-:-:S07]  /*1540*/  FFMA R0, R5, -R3, R0 ;  /* 0x8000000305007223 */ /* 0x002fce0000000000 */
[----:B------:R-:W1:Y:S01]  /*1550*/  FCHK P0, R0, R9 ;  /* 0x0000000900007302 */ /* 0x000e620000000000 */
[----:B0-----:R-:W-:-:S04]  /*1560*/  FFMA R7, -R9, R4, 1 ;  /* 0x3f80000009077423 */ /* 0x001fc80000000104 */
[----:B------:R-:W-:-:S04]  /*1570*/  FFMA R7, R4, R7, R4 ;  /* 0x0000000704077223 */ /* 0x000fc80000000004 */
[----:B------:R-:W-:-:S04]  /*1580*/  FFMA R4, R0, R7, RZ ;  /* 0x0000000700047223 */ /* 0x000fc800000000ff */
[----:B------:R-:W-:-:S04]  /*1590*/  FFMA R3, -R9, R4, R0 ;  /* 0x0000000409037223 */ /* 0x000fc80000000100 */
[----:B------:R-:W-:Y:S01]  /*15a0*/  FFMA R7, R7, R3, R4 ;  /* 0x0000000307077223 */ /* 0x000fe20000000004 */
[----:B-1----:R-:W-:Y:S06]  /*15b0*/  @!P0 BRA `(.L_x_34) ;  /* 0x0000000000108947 */ /* 0x002fec0003800000 */
[----:B------:R-:W-:Y:S02]  /*15c0*/  MOV R3, R9 ;  /* 0x0000000900037202 */ /* 0x000fe40000000f00 */
[----:B------:R-:W-:-:S07]  /*15d0*/  MOV R21, 0x15f0 ;  /* 0x000015f000157802 */ /* 0x000fce0000000f00 */
[----:B------:R-:W-:Y:S05]  /*15e0*/  CALL.REL.NOINC `($__internal_0_$__cuda_sm3x_div_rn_noftz_f32_slowpath) ;  /* 0x0000000400187944 */ /* 0x000fea0003c00000 */
[----:B------:R-:W-:-:S07]  /*15f0*/  MOV R7, R3 ;  /* 0x0000000300077202 */ /* 0x000fce0000000f00 */
.L_x_34:
[----:B------:R-:W-:Y:S05]  /*1600*/  BSYNC.RECONVERGENT B2 ;  /* 0x0000000000027941 */ /* 0x000fea0003800200 */
.L_x_33:
[----:B------:R-:W0:Y:S02]  /*1610*/  LDC.64 R4, c[0x0][0x3a0] ;  /* 0x0000e800ff047b82 */ /* 0x000e240000000a00 */
[----:B0-----:R-:W-:-:S05]  /*1620*/  IMAD.WIDE.U32 R2, R2, 0x4, R4 ;  /* 0x0000000402027825 */ /* 0x001fca00078e0004 */
[----:B------:R-:W-:Y:S01]  /*1630*/  STG.E desc[UR12][R2.64], R7 ;  /* 0x0000000702007986 */ /* 0x000fe2000c10190c */
[----:B------:R-:W-:Y:S05]  /*1640*/  EXIT ;  /* 0x000000000000794d */ /* 0x000fea0003800000 */
.L_x_29:
[----:B------:R-:W-:-:S13]  /*1650*/  ISETP.GE.U32.AND P0, PT, R10, R5, PT ;  /* 0x000000050a00720c */ /* 0x000fda0003f06070 */
[----:B------:R-:W-:Y:S05]  /*1660*/  @!P0 EXIT ;  /* 0x000000000000894d */ /* 0x000fea0003800000 */
[----:B------:R-:W-:Y:S01]  /*1670*/  IMAD.IADD R10, R10, 0x1, -R5 ;  /* 0x000000010a0a7824 */ /* 0x000fe200078e0a05 */
[----:B------:R-:W-:Y:S04]  /*1680*/  BSSY.RECONVERGENT B2, `(.L_x_35) ;  /* 0x000000f000027945 */ /* 0x000fe80003800200 */
[----:B------:R-:W-:-:S06]  /*1690*/  LEA R3, R10, UR5, 0x2 ;  /* 0x000000050a037c11 */ /* 0x000fcc000f8e10ff */
[----:B------:R-:W1:Y:S02]  /*16a0*/  LDS R3, [R3] ;  /* 0x0000000003037984 */ /* 0x000e640000000800 */
[----:B-1----:R-:W1:Y:S01]  /*16b0*/  MUFU.RCP R4, R3 ;  /* 0x0000000300047308 */ /* 0x002e620000001000 */
[----:B------:R-:W-:-:S07]  /*16c0*/  FSETP.NEU.AND P2, PT, R3, RZ, PT ;  /* 0x000000ff0300720b */ /* 0x000fce0003f4d000 */
        /* <DEDUP_REMOVED lines=10> */
.L_x_36:
[----:B------:R-:W-:Y:S05]  /*1770*/  BSYNC.RECONVERGENT B2 ;  /* 0x0000000000027941 */ /* 0x000fea0003800200 */
.L_x_35:
[C---:B------:R-:W-:Y:S01]  /*1780*/  LEA R15, R10.reuse, R15, 0x2 ;  /* 0x0000000f0a0f7211 */ /* 0x040fe200078e10ff */
[----:B0-----:R-:W-:Y:S01]  /*1790*/  LDS R11, [R11] ;  /* 0x000000000b0b7984 */ /* 0x001fe20000000800 */
[----:B------:R-:W-:Y:S01]  /*17a0*/  IMAD R10, R10, 0x4, R17 ;  /* 0x000000040a0a7824 */ /* 0x000fe200078e0211 */
[----:B------:R-:W-:Y:S01]  /*17b0*/  FSEL R4, R4, RZ, P2 ;  /* 0x000000ff04047208 */ /* 0x000fe20001000000 */
[----:B------:R-:W-:Y:S01]  /*17c0*/  BSSY.RECONVERGENT B2, `(.L_x_37) ;  /* 0x0000011000027945 */ /* 0x000fe20003800200 */
[----:B------:R-:W-:Y:S04]  /*17d0*/  LDS R3, [R12] ;  /* 0x000000000c037984 */ /* 0x000fe80000000800 */
[----:B------:R-:W0:Y:S04]  /*17e0*/  LDS R15, [R15] ;  /* 0x000000000f0f7984 */ /* 0x000e280000000800 */
[----:B------:R-:W1:Y:S01]  /*17f0*/  LDS R0, [R10] ;  /* 0x000000000a007984 */ /* 0x000e620000000800 */
[----:B0-----:R-:W-:-:S04]  /*1800*/  FFMA R7, -R4, R15, R11 ;  /* 0x0000000f04077223 */ /* 0x001fc8000000010b */
[----:B------:R-:W0:Y:S01]  /*1810*/  MUFU.RCP R5, R7 ;  /* 0x0000000700057308 */ /* 0x000e220000001000 */
[----:B-1----:R-:W-:-:S07]  /*1820*/  FFMA R0, -R4, R0, R3 ;  /* 0x0000000004007223 */ /* 0x002fce0000000103 */
        /* <DEDUP_REMOVED lines=10> */
.L_x_38:
[----:B------:R-:W-:Y:S05]  /*18d0*/  BSYNC.RECONVERGENT B2 ;  /* 0x0000000000027941 */ /* 0x000fea0003800200 */
.L_x_37:
[----:B------:R-:W0:Y:S02]  /*18e0*/  LDC.64 R4, c[0x0][0x3a0] ;  /* 0x0000e800ff047b82 */ /* 0x000e240000000a00 */
[----:B0-----:R-:W-:-:S05]  /*18f0*/  IMAD.WIDE.U32 R4, R2, 0x4, R4 ;  /* 0x0000000402047825 */ /* 0x001fca00078e0004 */
[----:B------:R-:W-:Y:S01]  /*1900*/  STG.E desc[UR12][R4.64], R3 ;  /* 0x0000000304007986 */ /* 0x000fe2000c10190c */
[----:B------:R-:W-:Y:S05]  /*1910*/  EXIT ;  /* 0x000000000000794d */ /* 0x000fea0003800000 */
.L_x_28:
[----:B-1----:R-:W1:Y:S01]  /*1920*/  LDS R3, [R11] ;  /* 0x000000000b037984 */ /* 0x002e620000000800 */
[----:B------:R-:W-:Y:S03]  /*1930*/  BSSY.RECONVERGENT B3, `(.L_x_39) ;  /* 0x000000d000037945 */ /* 0x000fe60003800200 */
[----:B------:R-:W2:Y:S01]  /*1940*/  LDS R0, [R12] ;  /* 0x000000000c007984 */ /* 0x000ea20000000800 */
[----:B-1----:R-:W1:Y:S08]  /*1950*/  MUFU.RCP R4, R3 ;  /* 0x0000000300047308 */ /* 0x002e700000001000 */
[----:B--2---:R-:W2:Y:S01]  /*1960*/  FCHK P0, R0, R3 ;  /* 0x0000000300007302 */ /* 0x004ea20000000000 */
        /* <DEDUP_REMOVED lines=9> */
.L_x_40:
[----:B------:R-:W-:Y:S05]  /*1a00*/  BSYNC.RECONVERGENT B3 ;  /* 0x0000000000037941 */ /* 0x000fea0003800200 */
.L_x_39:
[----:B------:R-:W1:Y:S02]  /*1a10*/  LDC.64 R4, c[0x0][0x3a0] ;  /* 0x0000e800ff047b82 */ /* 0x000e640000000a00 */
[----:B-1----:R-:W-:-:S05]  /*1a20*/  IMAD.WIDE.U32 R4, R2, 0x4, R4 ;  /* 0x0000000402047825 */ /* 0x002fca00078e0004 */
[----:B------:R-:W-:Y:S01]  /*1a30*/  STG.E desc[UR12][R4.64], R7 ;  /* 0x0000000704007986 */ /* 0x000fe2000c10190c */
[----:B------:R-:W-:Y:S05]  /*1a40*/  EXIT ;  /* 0x000000000000794d */ /* 0x000fea0003800000 */
        .weak           $__internal_0_$__cuda_sm3x_div_rn_noftz_f32_slowpath
        .type           $__internal_0_$__cuda_sm3x_div_rn_noftz_f32_slowpath,@function
        .size           $__internal_0_$__cuda_sm3x_div_rn_noftz_f32_slowpath,(.L_x_256 - $__internal_0_$__cuda_sm3x_div_rn_noftz_f32_slowpath)
$__internal_0_$__cuda_sm3x_div_rn_noftz_f32_slowpath:
[----:B------:R-:W-:Y:S01]  /*1a50*/  SHF.R.U32.HI R18, RZ, 0x17, R3 ;  /* 0x00000017ff127819 */ /* 0x000fe20000011603 */
[----:B------:R-:W-:Y:S01]  /*1a60*/  BSSY.RECONVERGENT B0, `(.L_x_41) ;  /* 0x0000062000007945 */ /* 0x000fe20003800200 */
[----:B------:R-:W-:Y:S02]  /*1a70*/  SHF.R.U32.HI R19, RZ, 0x17, R0 ;  /* 0x00000017ff137819 */ /* 0x000fe40000011600 */
[----:B------:R-:W-:Y:S02]  /*1a80*/  LOP3.LUT R18, R18, 0xff, RZ, 0xc0, !PT ;  /* 0x000000ff12127812 */ /* 0x000fe400078ec0ff */
[----:B------:R-:W-:-:S03]  /*1a90*/  LOP3.LUT R19, R19, 0xff, RZ, 0xc0, !PT ;  /* 0x000000ff13137812 */ /* 0x000fc600078ec0ff */
[----:B------:R-:W-:Y:S01]  /*1aa0*/  VIADD R23, R18, 0xffffffff ;  /* 0xffffffff12177836 */ /* 0x000fe20000000000 */
[----:B------:R-:W-:-:S04]  /*1ab0*/  IADD3 R22, PT, PT, R19, -0x1, RZ ;  /* 0xffffffff13167810 */ /* 0x000fc80007ffe0ff */
[----:B------:R-:W-:-:S04]  /*1ac0*/  ISETP.GT.U32.AND P0, PT, R23, 0xfd, PT ;  /* 0x000000fd1700780c */ /* 0x000fc80003f04070 */
[----:B------:R-:W-:-:S13]  /*1ad0*/  ISETP.GT.U32.OR P0, PT, R22, 0xfd, P0 ;  /* 0x000000fd1600780c */ /* 0x000fda0000704470 */
[----:B------:R-:W-:Y:S01]  /*1ae0*/  @!P0 MOV R16, RZ ;  /* 0x000000ff00108202 */ /* 0x000fe20000000f00 */
[----:B------:R-:W-:Y:S06]  /*1af0*/  @!P0 BRA `(.L_x_42) ;  /* 0x00000000005c8947 */ /* 0x000fec0003800000 */
[----:B------:R-:W-:Y:S02]  /*1b00*/  FSETP.GTU.FTZ.AND P0, PT, |R0|, +INF , PT ;  /* 0x7f8000000000780b */ /* 0x000fe40003f1c200 */
[----:B------:R-:W-:-:S04]  /*1b10*/  FSETP.GTU.FTZ.AND P1, PT, |R3|, +INF , PT ;  /* 0x7f8000000300780b */ /* 0x000fc80003f3c200 */
[----:B------:R-:W-:-:S13]  /*1b20*/  PLOP3.LUT P0, PT, P0, P1, PT, 0xf8, 0x8f ;  /* 0x00000000008f781c */ /* 0x000fda0000703f70 */
[----:B------:R-:W-:Y:S05]  /*1b30*/  @P0 BRA `(.L_x_43) ;  /* 0x00000004004c0947 */ /* 0x000fea0003800000 */
[----:B------:R-:W-:-:S13]  /*1b40*/  LOP3.LUT P0, RZ, R3, 0x7fffffff, R0, 0xc8, !PT ;  /* 0x7fffffff03ff7812 */ /* 0x000fda000780c800 */
[----:B------:R-:W-:Y:S05]  /*1b50*/  @!P0 BRA `(.L_x_44) ;  /* 0x00000004003c8947 */ /* 0x000fea0003800000 */
[C---:B------:R-:W-:Y:S02]  /*1b60*/  FSETP.NEU.FTZ.AND P3, PT, |R0|.reuse, +INF , PT ;  /* 0x7f8000000000780b */ /* 0x040fe40003f7d200 */
[----:B------:R-:W-:Y:S02]  /*1b70*/  FSETP.NEU.FTZ.AND P1, PT, |R3|, +INF , PT ;  /* 0x7f8000000300780b */ /* 0x000fe40003f3d200 */
[----:B------:R-:W-:-:S11]  /*1b80*/  FSETP.NEU.FTZ.AND P0, PT, |R0|, +INF , PT ;  /* 0x7f8000000000780b */ /* 0x000fd60003f1d200 */
[----:B------:R-:W-:Y:S05]  /*1b90*/  @!P1 BRA !P3, `(.L_x_44) ;  /* 0x00000004002c9947 */ /* 0x000fea0005800000 */
[----:B------:R-:W-:-:S04]  /*1ba0*/  LOP3.LUT P3, RZ, R0, 0x7fffffff, RZ, 0xc0, !PT ;  /* 0x7fffffff00ff7812 */ /* 0x000fc8000786c0ff */
[----:B------:R-:W-:-:S13]  /*1bb0*/  PLOP3.LUT P1, PT, P1, P3, PT, 0x2f, 0xf2 ;  /* 0x0000000000f2781c */ /* 0x000fda0000f26577 */
[----:B------:R-:W-:Y:S05]  /*1bc0*/  @P1 BRA `(.L_x_45) ;  /* 0x0000000400181947 */ /* 0x000fea0003800000 */
[----:B------:R-:W-:-:S04]  /*1bd0*/  LOP3.LUT P1, RZ, R3, 0x7fffffff, RZ, 0xc0, !PT ;  /* 0x7fffffff03ff7812 */ /* 0x000fc8000782c0ff */
[----:B------:R-:W-:-:S13]  /*1be0*/  PLOP3.LUT P0, PT, P0, P1, PT, 0x2f, 0xf2 ;  /* 0x0000000000f2781c */ /* 0x000fda0000702577 */
[----:B------:R-:W-:Y:S05]  /*1bf0*/  @P0 BRA `(.L_x_46) ;  /* 0x0000000400000947 */ /* 0x000fea0003800000 */
[----:B------:R-:W-:Y:S02]  /*1c00*/  ISETP.GE.AND P0, PT, R22, RZ, PT ;  /* 0x000000ff1600720c */ /* 0x000fe40003f06270 */
[----:B------:R-:W-:-:S11]  /*1c10*/  ISETP.GE.AND P1, PT, R23, RZ, PT ;  /* 0x000000ff1700720c */ /* 0x000fd60003f26270 */
[----:B------:R-:W-:Y:S01]  /*1c20*/  @P0 IMAD.MOV.U32 R16, RZ, RZ, RZ ;  /* 0x000000ffff100224 */ /* 0x000fe200078e00ff */
[----:B------:R-:W-:Y:S01]  /*1c30*/  @!P0 MOV R16, 0xffffffc0 ;  /* 0xffffffc000108802 */ /* 0x000fe20000000f00 */
[----:B------:R-:W-:Y:S01]  /*1c40*/  @!P0 FFMA R0, R0, 1.84467440737095516160e+19, RZ ;  /* 0x5f80000000008823 */ /* 0x000fe200000000ff */
[----:B------:R-:W-:Y:S02]  /*1c50*/  @!P1 FFMA R3, R3, 1.84467440737095516160e+19, RZ ;  /* 0x5f80000003039823 */ /* 0x000fe400000000ff */
[----:B------:R-:W-:-:S07]  /*1c60*/  @!P1 IADD3 R16, PT, PT, R16, 0x40, RZ ;  /* 0x0000004010109810 */ /* 0x000fce0007ffe0ff */
.L_x_42:
[----:B------:R-:W-:Y:S01]  /*1c70*/  LEA R22, R18, 0xc0800000, 0x17 ;  /* 0xc080000012167811 */ /* 0x000fe200078eb8ff */
[----:B------:R-:W-:Y:S04]  /*1c80*/  BSSY.RECONVERGENT B1, `(.L_x_47) ;  /* 0x0000036000017945 */ /* 0x000fe80003800200 */
[----:B------:R-:W-:Y:S01]  /*1c90*/  IMAD.IADD R24, R3, 0x1, -R22 ;  /* 0x0000000103187824 */ /* 0x000fe200078e0a16 */
[----:B------:R-:W-:-:S03]  /*1ca0*/  IADD3 R3, PT, PT, R19, -0x7f, RZ ;  /* 0xffffff8113037810 */ /* 0x000fc60007ffe0ff */
[----:B------:R-:W0:Y:S01]  /*1cb0*/  MUFU.RCP R22, R24 ;  /* 0x0000001800167308 */ /* 0x000e220000001000 */
[----:B------:R-:W-:Y:S01]  /*1cc0*/  FADD.FTZ R23, -R24, -RZ ;  /* 0x800000ff18177221 */ /* 0x000fe20000010100 */
[----:B------:R-:W-:-:S03]  /*1cd0*/  IMAD R0, R3, -0x800000, R0 ;  /* 0xff80000003007824 */ /* 0x000fc600078e0200 */
[----:B0-----:R-:W-:-:S04]  /*1ce0*/  FFMA R19, R22, R23, 1 ;  /* 0x3f80000016137423 */ /* 0x001fc80000000017 */
[----:B------:R-:W-:-:S04]  /*1cf0*/  FFMA R19, R22, R19, R22 ;  /* 0x0000001316137223 */ /* 0x000fc80000000016 */
[----:B------:R-:W-:-:S04]  /*1d00*/  FFMA R22, R0, R19, RZ ;  /* 0x0000001300167223 */ /* 0x000fc800000000ff */
[----:B------:R-:W-:-:S04]  /*1d10*/  FFMA R25, R23, R22, R0 ;  /* 0x0000001617197223 */ /* 0x000fc80000000000 */
[----:B------:R-:W-:Y:S01]  /*1d20*/  FFMA R22, R19, R25, R22 ;  /* 0x0000001913167223 */ /* 0x000fe20000000016 */
[----:B------:R-:W-:-:S03]  /*1d30*/  IADD3 R25, PT, PT, R3, 0x7f, -R18 ;  /* 0x0000007f03197810 */ /* 0x000fc60007ffe812 */
[----:B------:R-:W-:Y:S01]  /*1d40*/  FFMA R23, R23, R22, R0 ;  /* 0x0000001617177223 */ /* 0x000fe20000000000 */
[----:B------:R-:W-:-:S03]  /*1d50*/  IADD3 R25, PT, PT, R25, R16, RZ ;  /* 0x0000001019197210 */ /* 0x000fc60007ffe0ff */
[----:B------:R-:W-:-:S05]  /*1d60*/  FFMA R0, R19, R23, R22 ;  /* 0x0000001713007223 */ /* 0x000fca0000000016 */
[----:B------:R-:W-:-:S04]  /*1d70*/  SHF.R.U32.HI R3, RZ, 0x17, R0 ;  /* 0x00000017ff037819 */ /* 0x000fc80000011600 */
[----:B------:R-:W-:-:S05]  /*1d80*/  LOP3.LUT R16, R3, 0xff, RZ, 0xc0, !PT ;  /* 0x000000ff03107812 */ /* 0x000fca00078ec0ff */
[----:B------:R-:W-:-:S05]  /*1d90*/  IMAD.IADD R3, R16, 0x1, R25 ;  /* 0x0000000110037824 */ /* 0x000fca00078e0219 */
[----:B------:R-:W-:-:S04]  /*1da0*/  IADD3 R16, PT, PT, R3, -0x1, RZ ;  /* 0xffffffff03107810 */ /* 0x000fc80007ffe0ff */
[----:B------:R-:W-:-:S13]  /*1db0*/  ISETP.GE.U32.AND P0, PT, R16, 0xfe, PT ;  /* 0x000000fe1000780c */ /* 0x000fda0003f06070 */
[----:B------:R-:W-:Y:S05]  /*1dc0*/  @!P0 BRA `(.L_x_48) ;  /* 0x0000000000808947 */ /* 0x000fea0003800000 */
[----:B------:R-:W-:-:S13]  /*1dd0*/  ISETP.GT.AND P0, PT, R3, 0xfe, PT ;  /* 0x000000fe0300780c */ /* 0x000fda0003f04270 */
[----:B------:R-:W-:Y:S05]  /*1de0*/  @P0 BRA `(.L_x_49) ;  /* 0x00000000006c0947 */ /* 0x000fea0003800000 */
[----:B------:R-:W-:-:S13]  /*1df0*/  ISETP.GE.AND P0, PT, R3, 0x1, PT ;  /* 0x000000010300780c */ /* 0x000fda0003f06270 */
[----:B------:R-:W-:Y:S05]  /*1e00*/  @P0 BRA `(.L_x_50) ;  /* 0x0000000000740947 */ /* 0x000fea0003800000 */
[----:B------:R-:W-:Y:S02]  /*1e10*/  ISETP.GE.AND P0, PT, R3, -0x18, PT ;  /* 0xffffffe80300780c */ /* 0x000fe40003f06270 */
[----:B------:R-:W-:-:S11]  /*1e20*/  LOP3.LUT R0, R0, 0x80000000, RZ, 0xc0, !PT ;  /* 0x8000000000007812 */ /* 0x000fd600078ec0ff */
[----:B------:R-:W-:Y:S05]  /*1e30*/  @!P0 BRA `(.L_x_50) ;  /* 0x0000000000688947 */ /* 0x000fea0003800000 */
[CCC-:B------:R-:W-:Y:S01]  /*1e40*/  FFMA.RZ R18, R19.reuse, R23.reuse, R22.reuse ;  /* 0x0000001713127223 */ /* 0x1c0fe2000000c016 */
[CCC-:B------:R-:W-:Y:S01]  /*1e50*/  FFMA.RP R16, R19.reuse, R23.reuse, R22.reuse ;  /* 0x0000001713107223 */ /* 0x1c0fe20000008016 */
[----:B------:R-:W-:Y:S01]  /*1e60*/  FFMA.RM R19, R19, R23, R22 ;  /* 0x0000001713137223 */ /* 0x000fe20000004016 */
[C---:B------:R-:W-:Y:S02]  /*1e70*/  IADD3 R23, PT, PT, R3.reuse, 0x20, RZ ;  /* 0x0000002003177810 */ /* 0x040fe40007ffe0ff */
[----:B------:R-:W-:Y:S02]  /*1e80*/  LOP3.LUT R18, R18, 0x7fffff, RZ, 0xc0, !PT ;  /* 0x007fffff12127812 */ /* 0x000fe400078ec0ff */
[C---:B------:R-:W-:Y:S02]  /*1e90*/  ISETP.NE.AND P3, PT, R3.reuse, RZ, PT ;  /* 0x000000ff0300720c */ /* 0x040fe40003f65270 */
[----:B------:R-:W-:Y:S02]  /*1ea0*/  LOP3.LUT R18, R18, 0x800000, RZ, 0xfc, !PT ;  /* 0x0080000012127812 */ /* 0x000fe400078efcff */
[----:B------:R-:W-:Y:S01]  /*1eb0*/  ISETP.NE.AND P1, PT, R3, RZ, PT ;  /* 0x000000ff0300720c */ /* 0x000fe20003f25270 */
[----:B------:R-:W-:Y:S01]  /*1ec0*/  IMAD.MOV R3, RZ, RZ, -R3 ;  /* 0x000000ffff037224 */ /* 0x000fe200078e0a03 */
[----:B------:R-:W-:-:S02]  /*1ed0*/  SHF.L.U32 R23, R18, R23, RZ ;  /* 0x0000001712177219 */ /* 0x000fc400000006ff */
[----:B------:R-:W-:Y:S02]  /*1ee0*/  FSETP.NEU.FTZ.AND P0, PT, R16, R19, PT ;  /* 0x000000131000720b */ /* 0x000fe40003f1d000 */
[----:B------:R-:W-:Y:S02]  /*1ef0*/  SEL R3, R3, RZ, P3 ;  /* 0x000000ff03037207 */ /* 0x000fe40001800000 */
[----:B------:R-:W-:Y:S02]  /*1f00*/  ISETP.NE.AND P1, PT, R23, RZ, P1 ;  /* 0x000000ff1700720c */ /* 0x000fe40000f25270 */
[----:B------:R-:W-:Y:S02]  /*1f10*/  SHF.R.U32.HI R3, RZ, R3, R18 ;  /* 0x00000003ff037219 */ /* 0x000fe40000011612 */
[----:B------:R-:W-:Y:S02]  /*1f20*/  PLOP3.LUT P0, PT, P0, P1, PT, 0xf8, 0x8f ;  /* 0x00000000008f781c */ /* 0x000fe40000703f70 */
[----:B------:R-:W-:-:S02]  /*1f30*/  SHF.R.U32.HI R19, RZ, 0x1, R3 ;  /* 0x00000001ff137819 */ /* 0x000fc40000011603 */
[----:B------:R-:W-:-:S04]  /*1f40*/  SEL R16, RZ, 0x1, !P0 ;  /* 0x00000001ff107807 */ /* 0x000fc80004000000 */
[----:B------:R-:W-:-:S04]  /*1f50*/  LOP3.LUT R16, R16, 0x1, R19, 0xf8, !PT ;  /* 0x0000000110107812 */ /* 0x000fc800078ef813 */
[----:B------:R-:W-:-:S04]  /*1f60*/  LOP3.LUT R16, R16, R3, RZ, 0xc0, !PT ;  /* 0x0000000310107212 */ /* 0x000fc800078ec0ff */
[----:B------:R-:W-:-:S04]  /*1f70*/  IADD3 R19, PT, PT, R19, R16, RZ ;  /* 0x0000001013137210 */ /* 0x000fc80007ffe0ff */
[----:B------:R-:W-:Y:S01]  /*1f80*/  LOP3.LUT R0, R19, R0, RZ, 0xfc, !PT ;  /* 0x0000000013007212 */ /* 0x000fe200078efcff */
[----:B------:R-:W-:Y:S06]  /*1f90*/  BRA `(.L_x_50) ;  /* 0x0000000000107947 */ /* 0x000fec0003800000 */
.L_x_49:
[----:B------:R-:W-:-:S04]  /*1fa0*/  LOP3.LUT R0, R0, 0x80000000, RZ, 0xc0, !PT ;  /* 0x8000000000007812 */ /* 0x000fc800078ec0ff */
[----:B------:R-:W-:Y:S01]  /*1fb0*/  LOP3.LUT R0, R0, 0x7f800000, RZ, 0xfc, !PT ;  /* 0x7f80000000007812 */ /* 0x000fe200078efcff */
[----:B------:R-:W-:Y:S06]  /*1fc0*/  BRA `(.L_x_50) ;  /* 0x0000000000047947 */ /* 0x000fec0003800000 */
.L_x_48:
[----:B------:R-:W-:-:S07]  /*1fd0*/  LEA R0, R25, R0, 0x17 ;  /* 0x0000000019007211 */ /* 0x000fce00078eb8ff */
.L_x_50:
[----:B------:R-:W-:Y:S05]  /*1fe0*/  BSYNC.RECONVERGENT B1 ;  /* 0x0000000000017941 */ /* 0x000fea0003800200 */
.L_x_47:
[----:B------:R-:W-:Y:S05]  /*1ff0*/  BRA `(.L_x_51) ;  /* 0x0000000000207947 */ /* 0x000fea0003800000 */
.L_x_46:
[----:B------:R-:W-:-:S04]  /*2000*/  LOP3.LUT R0, R3, 0x80000000, R0, 0x48, !PT ;  /* 0x8000000003007812 */ /* 0x000fc800078e4800 */
[----:B------:R-:W-:Y:S01]  /*2010*/  LOP3.LUT R0, R0, 0x7f800000, RZ, 0xfc, !PT ;  /* 0x7f80000000007812 */ /* 0x000fe200078efcff */
[----:B------:R-:W-:Y:S06]  /*2020*/  BRA `(.L_x_51) ;  /* 0x0000000000147947 */ /* 0x000fec0003800000 */
.L_x_45:
[----:B------:R-:W-:Y:S01]  /*2030*/  LOP3.LUT R0, R3, 0x80000000, R0, 0x48, !PT ;  /* 0x8000000003007812 */ /* 0x000fe200078e4800 */
[----:B------:R-:W-:Y:S06]  /*2040*/  BRA `(.L_x_51) ;  /* 0x00000000000c7947 */ /* 0x000fec0003800000 */
.L_x_44:
[----:B------:R-:W0:Y:S01]  /*2050*/  MUFU.RSQ R0, -QNAN ;  /* 0xffc0000000007908 */ /* 0x000e220000001400 */
[----:B------:R-:W-:Y:S05]  /*2060*/  BRA `(.L_x_51) ;  /* 0x0000000000047947 */ /* 0x000fea0003800000 */
.L_x_43:
[----:B------:R-:W-:-:S07]  /*2070*/  FADD.FTZ R0, R0, R3 ;  /* 0x0000000300007221 */ /* 0x000fce0000010000 */
.L_x_51:
[----:B------:R-:W-:Y:S05]  /*2080*/  BSYNC.RECONVERGENT B0 ;  /* 0x0000000000007941 */ /* 0x000fea0003800200 */
.L_x_41:
[----:B------:R-:W-:Y:S01]  /*2090*/  HFMA2 R19, -RZ, RZ, 0, 0 ;  /* 0x00000000ff137431 */ /* 0x000fe200000001ff */
[----:B------:R-:W-:Y:S01]  /*20a0*/  MOV R18, R21 ;  /* 0x0000001500127202 */ /* 0x000fe20000000f00 */
[----:B0-----:R-:W-:-:S03]  /*20b0*/  IMAD.MOV.U32 R3, RZ, RZ, R0 ;  /* 0x000000ffff037224 */ /* 0x001fc600078e0000 */
[----:B------:R-:W-:Y:S05]  /*20c0*/  RET.REL.NODEC R18 `(_Z8pcr_odd2PfS_S_S_S_i) ;  /* 0xffffffdc12cc7950 */ /* 0x000fea0003c3ffff */
.L_x_52:
[----:B------:R-:W-:-:S00]  /*20d0*/  BRA `(.L_x_52) ;  /* 0xfffffffc00fc7947 */ /* 0x000fc0000383ffff */
[----:B------:R-:W-:-:S00]  /*20e0*/  NOP ;  /* 0x0000000000007918 */ /* 0x000fc00000000000 */
        /* <DEDUP_REMOVED lines=9> */
.L_x_256:


//--------------------- .text._Z7pcr_oddPfS_S_S_S_i --------------------------
	.section	.text._Z7pcr_oddPfS_S_S_S_i,"ax",@progbits
	.align	128
        .global         _Z7pcr_oddPfS_S_S_S_i
        .type           _Z7pcr_oddPfS_S_S_S_i,@function
        .size           _Z7pcr_oddPfS_S_S_S_i,(.L_x_257 - _Z7pcr_oddPfS_S_S_S_i)
        .other          _Z7pcr_oddPfS_S_S_S_i,@"STO_CUDA_ENTRY STV_DEFAULT"
_Z7pcr_oddPfS_S_S_S_i:
.text._Z7pcr_oddPfS_S_S_S_i:
[----:B------:R-:W0:Y:S01]  /*0000*/  LDC R1, c[0x0][0x37c] ;  /* 0x0000df00ff017b82 */ /* 0x000e220000000800 */
[----:B------:R-:W1:Y:S01]  /*0010*/  S2R R18, SR_TID.X ;  /* 0x0000000000127919 */ /* 0x000e620000002100 */
[----:B------:R-:W2:Y:S06]  /*0020*/  LDCU UR4, c[0x0][0x2f8] ;  /* 0x00005f00ff0477ac */ /* 0x000eac0008000800 */
[----:B------:R-:W3:Y:S01]  /*0030*/  LDC.64 R20, c[0x0][0x380] ;  /* 0x0000e000ff147b82 */ /* 0x000ee20000000a00 */
[----:B0-----:R-:W-:Y:S01]  /*0040*/  IADD3 R1, PT, PT, R1, -0x38, RZ ;  /* 0xffffffc801017810 */ /* 0x001fe20007ffe0ff */
[----:B------:R-:W-:Y:S01]  /*0050*/  BSSY.RECONVERGENT B2, `(.L_x_53) ;  /* 0x000001b000027945 */ /* 0x000fe20003800200 */
[----:B------:R-:W0:Y:S01]  /*0060*/  LDCU UR5, c[0x0][0x2fc] ;  /* 0x00005f80ff0577ac */ /* 0x000e220008000800 */
[----:B------:R-:W-:Y:S01]  /*0070*/  IMAD.MOV.U32 R0, RZ, RZ, RZ ;  /* 0x000000ffff007224 */ /* 0x000fe200078e00ff */
[----:B------:R-:W4:Y:S01]  /*0080*/  LDCU.64 UR36, c[0x0][0x358] ;  /* 0x00006b00ff2477ac */ /* 0x000f220008000a00 */
[----:B--2---:R-:W-:-:S04]  /*0090*/  IADD3 R16, P1, PT, R1, UR4, RZ ;  /* 0x0000000401107c10 */ /* 0x004fc8000ff3e0ff */
[----:B0-----:R-:W-:Y:S02]  /*00a0*/  IADD3.X R2, PT, PT, RZ, UR5, RZ, P1, !PT ;  /* 0x00000005ff027c10 */ /* 0x001fe40008ffe4ff */
[C---:B-1----:R-:W-:Y:S01]  /*00b0*/  ISETP.NE.AND P0, PT, R18.reuse, RZ, PT ;  /* 0x000000ff1200720c */ /* 0x042fe20003f05270 */
[----:B---3--:R-:W-:-:S12]  /*00c0*/  IMAD.WIDE.U32 R20, R18, 0x4, R20 ;  /* 0x0000000412147825 */ /* 0x008fd800078e0014 */
[----:B----4-:R-:W-:Y:S05]  /*00d0*/  @!P0 BRA `(.L_x_54) ;  /* 0x0000000000488947 */ /* 0x010fea0003800000 */
[----:B------:R-:W0:Y:S01]  /*00e0*/  LDC.64 R4, c[0x0][0x388] ;  /* 0x0000e200ff047b82 */ /* 0x000e220000000a00 */
[----:B------:R-:W-:-:S04]  /*00f0*/  VIADD R3, R18, 0xffffffff ;  /* 0xffffffff12037836 */ /* 0x000fc80000000000 */
[----:B0-----:R-:W-:Y:S02]  /*0100*/  IMAD.WIDE.U32 R4, R3, 0x4, R4 ;  /* 0x0000000403047825 */ /* 0x001fe400078e0004 */
[----:B------:R-:W2:Y:S04]  /*0110*/  LDG.E R3, desc[UR36][R20.64] ;  /* 0x0000002414037981 */ /* 0x000ea8000c1e1900 */
[----:B------:R-:W3:Y:S01]  /*0120*/  LDG.E R6, desc[UR36][R4.64] ;  /* 0x0000002404067981 */ /* 0x000ee2000c1e1900 */
[----:B------:R-:W-:Y:S01]  /*0130*/  BSSY.RECONVERGENT B3, `(.L_x_54) ;  /* 0x000000c000037945 */ /* 0x000fe20003800200 */
[----:B---3--:R-:W0:Y:S08]  /*0140*/  MUFU.RCP R7, R6 ;  /* 0x0000000600077308 */ /* 0x008e300000001000 */
[----:B--2---:R-:W1:Y:S01]  /*0150*/  FCHK P0, R3, R6 ;  /* 0x0000000603007302 */ /* 0x004e620000000000 */
[----:B0-----:R-:W-:-:S04]  /*0160*/  FFMA R0, -R6, R7, 1 ;  /* 0x3f80000006007423 */ /* 0x001fc80000000107 */
[----:B------:R-:W-:-:S04]  /*0170*/  FFMA R0, R7, R0, R7 ;  /* 0x0000000007007223 */ /* 0x000fc80000000007 */
[----:B------:R-:W-:-:S04]  /*0180*/  FFMA R7, R3, R0, RZ ;  /* 0x0000000003077223 */ /* 0x000fc800000000ff */
[----:B------:R-:W-:-:S04]  /*0190*/  FFMA R8, -R6, R7, R3 ;  /* 0x0000000706087223 */ /* 0x000fc80000000103 */
[----:B------:R-:W-:Y:S01]  /*01a0*/  FFMA R0, R0, R8, R7 ;  /* 0x0000000800007223 */ /* 0x000fe20000000007 */
[----:B-1----:R-:W-:Y:S06]  /*01b0*/  @!P0 BRA `(.L_x_55) ;  /* 0x00000000000c8947 */ /* 0x002fec0003800000 */
[----:B------:R-:W-:-:S07]  /*01c0*/  MOV R8, 0x1e0 ;  /* 0x000001e000087802 */ /* 0x000fce0000000f00 */
[----:B------:R-:W-:Y:S05]  /*01d0*/  CALL.REL.NOINC `($__internal_1_$__cuda_sm3x_div_rn_noftz_f32_slowpath) ;  /* 0x0000001c00647944 */ /* 0x000fea0003c00000 */
[----:B------:R-:W-:-:S07]  /*01e0*/  MOV R0, R3 ;  /* 0x0000000300007202 */ /* 0x000fce0000000f00 */
.L_x_55:
[----:B------:R-:W-:Y:S05]  /*01f0*/  BSYNC.RECONVERGENT B3 ;  /* 0x0000000000037941 */ /* 0x000fea0003800200 */
.L_x_54:
[----:B------:R-:W-:Y:S05]  /*0200*/  BSYNC.RECONVERGENT B2 ;  /* 0x0000000000027941 */ /* 0x000fea0003800200 */
.L_x_53:
[----:B------:R-:W0:Y:S01]  /*0210*/  LDCU UR5, c[0x0][0x3a8] ;  /* 0x00007500ff0577ac */ /* 0x000e220008000800 */
[----:B------:R-:W-:-:S05]  /*0220*/  UMOV UR4, 0x2 ;  /* 0x0000000200047882 */ /* 0x000fca0000000000 */
.L_x_56:
[----:B0-----:R-:W-:Y:S02]  /*0230*/  UISETP.GE.AND UP0, UPT, UR4, UR5, UPT ;  /* 0x000000050400728c */ /* 0x001fe4000bf06270 */
[----:B------:R-:W-:Y:S01]  /*0240*/  UMOV UR38, UR4 ;  /* 0x0000000400267c82 */ /* 0x000fe20008000000 */
[----:B------:R-:W-:-:S06]  /*0250*/  USHF.L.U32 UR4, UR4, 0x1, URZ ;  /* 0x0000000104047899 */ /* 0x000fcc00080006ff */
[----:B------:R-:W-:Y:S06]  /*0260*/  BRA.U !UP0, `(.L_x_56) ;  /* 0xfffffffd08f07547 */ /* 0x000fec000b83ffff */
[----:B------:R-:W0:Y:S01]  /*0270*/  LDC.64 R14, c[0x0][0x390] ;  /* 0x0000e400ff0e7b82 */ /* 0x000e220000000a00 */
[----:B------:R-:W-:Y:S01]  /*0280*/  UIADD3 UR4, UPT, UPT, UR5, -0x1, URZ ;  /* 0xffffffff05047890 */ /* 0x000fe2000fffe0ff */
[----:B------:R-:W-:Y:S01]  /*0290*/  BSSY.RECONVERGENT B2, `(.L_x_57) ;  /* 0x0000016000027945 */ /* 0x000fe20003800200 */
[----:B------:R-:W-:-:S04]  /*02a0*/  IMAD.MOV.U32 R23, RZ, RZ, RZ ;  /* 0x000000ffff177224 */ /* 0x000fc800078e00ff */
[C---:B------:R-:W-:Y:S01]  /*02b0*/  ISETP.GE.AND P0, PT, R18.reuse, UR4, PT ;  /* 0x0000000412007c0c */ /* 0x040fe2000bf06270 */
[----:B------:R-:W1:Y:S01]  /*02c0*/  LDC.64 R4, c[0x0][0x388] ;  /* 0x0000e200ff047b82 */ /* 0x000e620000000a00 */
[----:B0-----:R-:W-:-:S04]  /*02d0*/  IMAD.WIDE.U32 R14, R18, 0x4, R14 ;  /* 0x00000004120e7825 */ /* 0x001fc800078e000e */
[----:B-1----:R-:W-:-:S07]  /*02e0*/  IMAD.WIDE.U32 R4, R18, 0x4, R4 ;  /* 0x0000000412047825 */ /* 0x002fce00078e0004 */
        /* <DEDUP_REMOVED lines=15> */
.L_x_59:
[----:B------:R-:W-:Y:S05]  /*03e0*/  BSYNC.RECONVERGENT B3 ;  /* 0x0000000000037941 */ /* 0x000fea0003800200 */
.L_x_58:
[----:B------:R-:W-:Y:S05]  /*03f0*/  BSYNC.RECONVERGENT B2 ;  /* 0x0000000000027941 */ /* 0x000fea0003800200 */
.L_x_57:
[----:B------:R-:W-:-:S13]  /*0400*/  ISETP.NE.AND P0, PT, R18, RZ, PT ;  /* 0x000000ff1200720c */ /* 0x000fda0003f05270 */
[----:B------:R-:W0:Y:S08]  /*0410*/  @!P0 LDC.64 R10, c[0x0][0x388] ;  /* 0x0000e200ff0a8b82 */ /* 0x000e300000000a00 */
[----:B------:R-:W1:Y:S08]  /*0420*/  @!P0 LDC.64 R12, c[0x0][0x380] ;  /* 0x0000e000ff0c8b82 */ /* 0x000e700000000a00 */
[----:B------:R-:W2:Y:S08]  /*0430*/  @!P0 LDC.64 R8, c[0x0][0x398] ;  /* 0x0000e600ff088b82 */ /* 0x000eb00000000a00 */
[----:B------:R-:W3:Y:S01]  /*0440*/  @!P0 LDC.64 R6, c[0x0][0x390] ;  /* 0x0000e400ff068b82 */ /* 0x000ee20000000a00 */
[----:B0-----:R-:W4:Y:S04]  /*0450*/  @!P0 LDG.E R10, desc[UR36][R10.64] ;  /* 0x000000240a0a8981 */ /* 0x001f28000c1e1900 */
[----:B-1----:R-:W4:Y:S04]  /*0460*/  @!P0 LDG.E R12, desc[UR36][R12.64+0x4] ;  /* 0x000004240c0c8981 */ /* 0x002f28000c1e1900 */
[----:B--2---:R-:W2:Y:S04]  /*0470*/  @!P0 LDG.E R22, desc[UR36][R8.64] ;  /* 0x0000002408168981 */ /* 0x004ea8000c1e1900 */
[----:B------:R-:W2:Y:S04]  /*0480*/  @!P0 LDG.E R17, desc[UR36][R8.64+0x4] ;  /* 0x0000042408118981 */ /* 0x000ea8000c1e1900 */
[----:B---3--:R-:W3:Y:S01]  /*0490*/  @!P0 LDG.E R6, desc[UR36][R6.64+0x4] ;  /* 0x0000042406068981 */ /* 0x008ee2000c1e1900 */
[----:B------:R-:W0:Y:S01]  /*04a0*/  S2UR UR7, SR_CgaCtaId ;  /* 0x00000000000779c3 */ /* 0x000e220000008800 */
[----:B------:R-:W-:Y:S01]  /*04b0*/  UMOV UR5, 0x400 ;  /* 0x0000040000057882 */ /* 0x000fe20000000000 */
[----:B------:R-:W-:Y:S01]  /*04c0*/  BSSY.RECONVERGENT B0, `(.L_x_60) ;  /* 0x0000048000007945 */ /* 0x000fe20003800200 */
[----:B------:R-:W-:-:S02]  /*04d0*/  UIADD3 UR6, UPT, UPT, UR5, 0x1ff8, URZ ;  /* 0x00001ff805067890 */ /* 0x000fc4000fffe0ff */
[----:B------:R-:W-:Y:S02]  /*04e0*/  UIADD3 UR39, UPT, UPT, UR5, 0xffc, URZ ;  /* 0x00000ffc05277890 */ /* 0x000fe4000fffe0ff */
[----:B0-----:R-:W-:Y:S02]  /*04f0*/  ULEA UR40, UR7, UR5, 0x18 ;  /* 0x0000000507287291 */ /* 0x001fe4000f8ec0ff */
[----:B------:R-:W-:Y:S02]  /*0500*/  UIADD3 UR5, UPT, UPT, UR5, 0x2ff4, URZ ;  /* 0x00002ff405057890 */ /* 0x000fe4000fffe0ff */
[----:B------:R-:W-:Y:S02]  /*0510*/  ULEA UR6, UR7, UR6, 0x18 ;  /* 0x0000000607067291 */ /* 0x000fe4000f8ec0ff */
[----:B------:R-:W-:Y:S01]  /*0520*/  ULEA UR5, UR7, UR5, 0x18 ;  /* 0x0000000507057291 */ /* 0x000fe2000f8ec0ff */
[----:B------:R-:W-:Y:S01]  /*0530*/  LEA R28, R18, UR40, 0x2 ;  /* 0x00000028121c7c11 */ /* 0x000fe2000f8e10ff */
[----:B------:R-:W-:Y:S01]  /*0540*/  ULEA UR39, UR7, UR39, 0x18 ;  /* 0x0000002707277291 */ /* 0x000fe2000f8ec0ff */
[----:B------:R-:W-:Y:S01]  /*0550*/  @!P0 STS [UR40], RZ ;  /* 0x000000ffff008988 */ /* 0x000fe20008000828 */
[----:B------:R-:W-:-:S02]  /*0560*/  MOV R19, UR6 ;  /* 0x0000000600137c02 */ /* 0x000fc40008000f00 */
[C---:B------:R-:W-:Y:S02]  /*0570*/  LEA R24, R18.reuse, UR5, 0x2 ;  /* 0x0000000512187c11 */ /* 0x040fe4000f8e10ff */
[----:B------:R-:W-:Y:S01]  /*0580*/  LEA R26, R18, UR39, 0x2 ;  /* 0x00000027121a7c11 */ /* 0x000fe2000f8e10ff */
[----:B----4-:R-:W-:-:S05]  /*0590*/  @!P0 FFMA R3, -R23, R12, R10 ;  /* 0x0000000c17038223 */ /* 0x010fca000000010a */
[----:B------:R0:W-:Y:S01]  /*05a0*/  @!P0 STS [UR40+0xffc], R3 ;  /* 0x000ffc03ff008988 */ /* 0x0001e20008000828 */
[C---:B--2---:R-:W-:Y:S01]  /*05b0*/  @!P0 FFMA R27, -R23.reuse, R17, R22 ;  /* 0x00000011171b8223 */ /* 0x044fe20000000116 */
[----:B------:R-:W-:Y:S02]  /*05c0*/  @!P0 IMAD.MOV.U32 R17, RZ, RZ, RZ ;  /* 0x000000ffff118224 */ /* 0x000fe400078e00ff */
[----:B------:R-:W-:Y:S02]  /*05d0*/  IMAD R22, R18, 0x4, R19 ;  /* 0x0000000412167824 */ /* 0x000fe400078e0213 */
[----:B---3--:R-:W-:Y:S01]  /*05e0*/  @!P0 FMUL R25, R23, -R6 ;  /* 0x8000000617198220 */ /* 0x008fe20000400000 */
[----:B------:R0:W-:Y:S04]  /*05f0*/  @!P0 STS [UR40+0x2ff4], R27 ;  /* 0x002ff41bff008988 */ /* 0x0001e80008000828 */
[----:B------:R0:W-:Y:S01]  /*0600*/  @!P0 STS [UR40+0x1ff8], R25 ;  /* 0x001ff819ff008988 */ /* 0x0001e20008000828 */
[----:B------:R-:W-:Y:S05]  /*0610*/  @!P0 BRA `(.L_x_61) ;  /* 0x0000000000c88947 */ /* 0x000fea0003800000 */
[----:B------:R-:W-:-:S13]  /*0620*/  ISETP.NE.AND P0, PT, R18, UR4, PT ;  /* 0x0000000412007c0c */ /* 0x000fda000bf05270 */
[----:B------:R-:W-:Y:S05]  /*0630*/  @P0 BRA `(.L_x_62) ;  /* 0x0000000000580947 */ /* 0x000fea0003800000 */
[----:B------:R-:W1:Y:S01]  /*0640*/  LDC.64 R12, c[0x0][0x380] ;  /* 0x0000e000ff0c7b82 */ /* 0x000e620000000a00 */
[----:B0-----:R-:W-:-:S07]  /*0650*/  IADD3 R3, PT, PT, R18, -0x1, RZ ;  /* 0xffffffff12037810 */ /* 0x001fce0007ffe0ff */
[----:B------:R-:W0:Y:S08]  /*0660*/  LDC.64 R8, c[0x0][0x390] ;  /* 0x0000e400ff087b82 */ /* 0x000e300000000a00 */
[----:B------:R-:W2:Y:S01]  /*0670*/  LDC.64 R6, c[0x0][0x398] ;  /* 0x0000e600ff067b82 */ /* 0x000ea20000000a00 */
[----:B-1----:R-:W-:-:S06]  /*0680*/  IMAD.WIDE.U32 R12, R3, 0x4, R12 ;  /* 0x00000004030c7825 */ /* 0x002fcc00078e000c */
[----:B------:R-:W3:Y:S01]  /*0690*/  LDG.E R13, desc[UR36][R12.64] ;  /* 0x000000240c0d7981 */ /* 0x000ee2000c1e1900 */
[----:B0-----:R-:W-:-:S06]  /*06a0*/  IMAD.WIDE.U32 R8, R3, 0x4, R8 ;  /* 0x0000000403087825 */ /* 0x001fcc00078e0008 */
[----:B------:R-:W4:Y:S01]  /*06b0*/  LDG.E R8, desc[UR36][R8.64] ;  /* 0x0000002408087981 */ /* 0x000f22000c1e1900 */
[----:B--2---:R-:W-:-:S04]  /*06c0*/  IMAD.WIDE.U32 R10, R18, 0x4, R6 ;  /* 0x00000004120a7825 */ /* 0x004fc800078e0006 */
[----:B------:R-:W-:Y:S02]  /*06d0*/  IMAD.WIDE.U32 R6, R3, 0x4, R6 ;  /* 0x0000000403067825 */ /* 0x000fe400078e0006 */
[----:B------:R-:W4:Y:S04]  /*06e0*/  LDG.E R3, desc[UR36][R4.64] ;  /* 0x0000002404037981 */ /* 0x000f28000c1e1900 */
[----:B------:R-:W2:Y:S04]  /*06f0*/  LDG.E R11, desc[UR36][R10.64] ;  /* 0x000000240a0b7981 */ /* 0x000ea8000c1e1900 */
[----:B------:R-:W2:Y:S01]  /*0700*/  LDG.E R6, desc[UR36][R6.64] ;  /* 0x0000002406067981 */ /* 0x000ea2000c1e1900 */
[----:B------:R-:W-:-:S02]  /*0710*/  IMAD.MOV.U32 R25, RZ, RZ, RZ ;  /* 0x000000ffff197224 */ /* 0x000fc400078e00ff */
[----:B---3--:R-:W-:-:S05]  /*0720*/  FMUL R17, R13, -R0 ;  /* 0x800000000d117220 */ /* 0x008fca0000400000 */
[----:B------:R1:W-:Y:S01]  /*0730*/  STS [R28], R17 ;  /* 0x000000111c007388 */ /* 0x0003e20000000800 */
[----:B----4-:R-:W-:-:S05]  /*0740*/  FFMA R3, R8, -R0, R3 ;  /* 0x8000000008037223 */ /* 0x010fca0000000003 */
[----:B------:R1:W-:Y:S01]  /*0750*/  STS [R26], R3 ;  /* 0x000000031a007388 */ /* 0x0003e20000000800 */
[----:B--2---:R-:W-:-:S03]  /*0760*/  FFMA R27, R6, -R0, R11 ;  /* 0x80000000061b7223 */ /* 0x004fc6000000000b */
[----:B------:R1:W-:Y:S04]  /*0770*/  STS [R22], RZ ;  /* 0x000000ff16007388 */ /* 0x0003e80000000800 */
[----:B------:R1:W-:Y:S01]  /*0780*/  STS [R24], R27 ;  /* 0x0000001b18007388 */ /* 0x0003e20000000800 */
[----:B------:R-:W-:Y:S05]  /*0790*/  BRA `(.L_x_61) ;  /* 0x0000000000687947 */ /* 0x000fea0003800000 */
.L_x_62:
[----:B------:R-:W1:Y:S01]  /*07a0*/  LDC.64 R8, c[0x0][0x390] ;  /* 0x0000e400ff087b82 */ /* 0x000e620000000a00 */
[----:B0-----:R-:W-:Y:S01]  /*07b0*/  IADD3 R3, PT, PT, R18, -0x1, RZ ;  /* 0xffffffff12037810 */ /* 0x001fe20007ffe0ff */
[----:B------:R-:W2:Y:S04]  /*07c0*/  LDG.E R5, desc[UR36][R4.64] ;  /* 0x0000002404057981 */ /* 0x000ea8000c1e1900 */
[----:B------:R-:W3:Y:S02]  /*07d0*/  LDG.E R20, desc[UR36][R20.64+0x4] ;  /* 0x0000042414147981 */ /* 0x000ee4000c1e1900 */
[----:B------:R-:W0:Y:S02]  /*07e0*/  LDC.64 R12, c[0x0][0x398] ;  /* 0x0000e600ff0c7b82 */ /* 0x000e240000000a00 */
[----:B------:R-:W4:Y:S06]  /*07f0*/  LDG.E R14, desc[UR36][R14.64+0x4] ;  /* 0x000004240e0e7981 */ /* 0x000f2c000c1e1900 */
[----:B------:R-:W5:Y:S01]  /*0800*/  LDC.64 R6, c[0x0][0x380] ;  /* 0x0000e000ff067b82 */ /* 0x000f620000000a00 */
[----:B-1----:R-:W-:-:S06]  /*0810*/  IMAD.WIDE.U32 R8, R3, 0x4, R8 ;  /* 0x0000000403087825 */ /* 0x002fcc00078e0008 */
[----:B------:R-:W2:Y:S01]  /*0820*/  LDG.E R8, desc[UR36][R8.64] ;  /* 0x0000002408087981 */ /* 0x000ea2000c1e1900 */
[----:B0-----:R-:W-:-:S04]  /*0830*/  IMAD.WIDE.U32 R10, R3, 0x4, R12 ;  /* 0x00000004030a7825 */ /* 0x001fc800078e000c */
[----:B------:R-:W-:Y:S02]  /*0840*/  IMAD.WIDE.U32 R12, R18, 0x4, R12 ;  /* 0x00000004120c7825 */ /* 0x000fe400078e000c */
[----:B------:R-:W3:Y:S02]  /*0850*/  LDG.E R10, desc[UR36][R10.64] ;  /* 0x000000240a0a7981 */ /* 0x000ee4000c1e1900 */
[----:B-----5:R-:W-:Y:S02]  /*0860*/  IMAD.WIDE.U32 R6, R3, 0x4, R6 ;  /* 0x0000000403067825 */ /* 0x020fe400078e0006 */
[----:B------:R-:W5:Y:S04]  /*0870*/  LDG.E R17, desc[UR36][R12.64] ;  /* 0x000000240c117981 */ /* 0x000f68000c1e1900 */
[----:B------:R-:W5:Y:S04]  /*0880*/  LDG.E R7, desc[UR36][R6.64] ;  /* 0x0000002406077981 */ /* 0x000f68000c1e1900 */
[----:B------:R-:W5:Y:S01]  /*0890*/  LDG.E R27, desc[UR36][R12.64+0x4] ;  /* 0x000004240c1b7981 */ /* 0x000f62000c1e1900 */
[----:B----4-:R-:W-:Y:S01]  /*08a0*/  FMUL R25, R23, -R14 ;  /* 0x8000000e17197220 */ /* 0x010fe20000400000 */
[----:B--2---:R-:W-:-:S04]  /*08b0*/  FFMA R3, R8, -R0, R5 ;  /* 0x8000000008037223 */ /* 0x004fc80000000005 */
[----:B---3--:R-:W-:Y:S01]  /*08c0*/  FFMA R3, -R23, R20, R3 ;  /* 0x0000001417037223 */ /* 0x008fe20000000103 */
[-C--:B-----5:R-:W-:Y:S01]  /*08d0*/  FFMA R29, R10, -R0.reuse, R17 ;  /* 0x800000000a1d7223 */ /* 0x0a0fe20000000011 */
[----:B------:R-:W-:-:S03]  /*08e0*/  FMUL R17, R7, -R0 ;  /* 0x8000000007117220 */ /* 0x000fc60000400000 */
[----:B------:R-:W-:Y:S02]  /*08f0*/  FFMA R27, -R23, R27, R29 ;  /* 0x0000001b171b7223 */ /* 0x000fe4000000011d */
[----:B------:R2:W-:Y:S04]  /*0900*/  STS [R28], R17 ;  /* 0x000000111c007388 */ /* 0x0005e80000000800 */
[----:B------:R2:W-:Y:S04]  /*0910*/  STS [R26], R3 ;  /* 0x000000031a007388 */ /* 0x0005e80000000800 */
[----:B------:R2:W-:Y:S04]  /*0920*/  STS [R22], R25 ;  /* 0x0000001916007388 */ /* 0x0005e80000000800 */
[----:B------:R2:W-:Y:S02]  /*0930*/  STS [R24], R27 ;  /* 0x0000001b18007388 */ /* 0x0005e40000000800 */
.L_x_61:
[----:B------:R-:W-:Y:S05]  /*0940*/  BSYNC.RECONVERGENT B0 ;  /* 0x0000000000007941 */ /* 0x000fea0003800200 */
.L_x_60:
[----:B------:R-:W3:Y:S01]  /*0950*/  F2F.F64.F32 R10, R3 ;  /* 0x00000003000a7310 */ /* 0x000ee20000201800 */
[----:B------:R-:W-:Y:S01]  /*0960*/  MOV R8, 0x10 ;  /* 0x0000001000087802 */ /* 0x000fe20000000f00 */
[----:B------:R-:W-:Y:S01]  /*0970*/  STL [R1], R18 ;  /* 0x0000001201007387 */ /* 0x000fe20000100800 */
[----:B------:R-:W4:Y:S04]  /*0980*/  LDCU.64 UR4, c[0x4][URZ] ;  /* 0x01000000ff0477ac */ /* 0x000f280008000a00 */
[----:B------:R-:W0:Y:S01]  /*0990*/  LDC.64 R8, c[0x4][R8] ;  /* 0x0100000008087b82 */ /* 0x000e220000000a00 */
[----:B------:R-:W5:Y:S01]  /*09a0*/  F2F.F64.F32 R12, R25 ;  /* 0x00000019000c7310 */ /* 0x000f620000201800 */
[----:B---3--:R-:W-:Y:S07]  /*09b0*/  STL.64 [R1+0x20], R10 ;  /* 0x0000200a01007387 */ /* 0x008fee0000100a00 */
[----:B------:R-:W3:Y:S01]  /*09c0*/  F2F.F64.F32 R14, R27 ;  /* 0x0000001b000e7310 */ /* 0x000ee20000201800 */
[----:B-----5:R-:W-:Y:S07]  /*09d0*/  STL.64 [R1+0x28], R12 ;  /* 0x0000280c01007387 */ /* 0x020fee0000100a00 */
[----:B------:R-:W5:Y:S01]  /*09e0*/  F2F.F64.F32 R20, R23 ;  /* 0x0000001700147310 */ /* 0x000f620000201800 */
[----:B---3--:R-:W-:Y:S07]  /*09f0*/  STL.64 [R1+0x30], R14 ;  /* 0x0000300e01007387 */ /* 0x008fee0000100a00 */
[----:B------:R-:W3:Y:S01]  /*0a00*/  F2F.F64.F32 R4, R0 ;  /* 0x0000000000047310 */ /* 0x000ee20000201800 */
[----:B-----5:R-:W-:Y:S07]  /*0a10*/  STL.64 [R1+0x10], R20 ;  /* 0x0000101401007387 */ /* 0x020fee0000100a00 */
[----:B------:R-:W5:Y:S01]  /*0a20*/  F2F.F64.F32 R6, R17 ;  /* 0x0000001100067310 */ /* 0x000f620000201800 */
[----:B---3--:R4:W-:Y:S04]  /*0a30*/  STL.64 [R1+0x8], R4 ;  /* 0x0000080401007387 */ /* 0x0089e80000100a00 */
[----:B-----5:R3:W-:Y:S01]  /*0a40*/  STL.64 [R1+0x18], R6 ;  /* 0x0000180601007387 */ /* 0x0207e20000100a00 */
[----:B----4-:R-:W-:Y:S01]  /*0a50*/  IMAD.U32 R4, RZ, RZ, UR4 ;  /* 0x00000004ff047e24 */ /* 0x010fe2000f8e00ff */
[----:B------:R-:W-:Y:S01]  /*0a60*/  MOV R5, UR5 ;  /* 0x0000000500057c02 */ /* 0x000fe20008000f00 */
[----:B---3--:R-:W-:Y:S01]  /*0a70*/  IMAD.MOV.U32 R6, RZ, RZ, R16 ;  /* 0x000000ffff067224 */ /* 0x008fe200078e0010 */
[----:B0-----:R-:W-:-:S07]  /*0a80*/  MOV R7, R2 ;  /* 0x0000000200077202 */ /* 0x001fce0000000f00 */
[----:B------:R-:W-:-:S07]  /*0a90*/  LEPC R20, `(.L_x_63) ;  /* 0x000000001014794e */ /* 0x000fce0000000000 */
[----:B-12---:R-:W-:Y:S05]  /*0aa0*/  CALL.ABS.NOINC R8 ;  /* 0x0000000008007343 */ /* 0x006fea0003c00000 */
.L_x_63:
[----:B------:R-:W-:Y:S05]  /*0ab0*/  WARPSYNC.ALL ;  /* 0x0000000000007948 */ /* 0x000fea0003800000 */
[----:B------:R-:W-:Y:S01]  /*0ac0*/  BAR.SYNC.DEFER_BLOCKING 0x0 ;  /* 0x0000000000007b1d */ /* 0x000fe20000010000 */
[----:B------:R-:W-:Y:S01]  /*0ad0*/  UISETP.GE.U32.AND UP0, UPT, UR38, 0x4, UPT ;  /* 0x000000042600788c */ /* 0x000fe2000bf06070 */
[----:B------:R-:W-:-:S08]  /*0ae0*/  IMAD.MOV.U32 R17, RZ, RZ, 0x2 ;  /* 0x00000002ff117424 */ /* 0x000fd000078e00ff */
[----:B------:R-:W-:Y:S05]  /*0af0*/  BRA.U !UP0, `(.L_x_64) ;  /* 0x0000000d08047547 */ /* 0x000fea000b800000 */
[----:B------:R-:W-:Y:S01]  /*0b00*/  HFMA2 R17, -RZ, RZ, 0, 1.1920928955078125e-07 ;  /* 0x00000002ff117431 */ /* 0x000fe200000001ff */
[----:B------:R-:W0:Y:S01]  /*0b10*/  LDCU UR42, c[0x0][0x3a8] ;  /* 0x00007500ff2a77ac */ /* 0x000e220008000800 */
[----:B------:R-:W-:-:S12]  /*0b20*/  USHF.R.U32.HI UR41, URZ, 0x1, UR38 ;  /* 0x00000001ff297899 */ /* 0x000fd80008011626 */
.L_x_81:
[----:B------:R-:W-:-:S13]  /*0b30*/  ISETP.GE.U32.AND P0, PT, R18, R17, PT ;  /* 0x000000111200720c */ /* 0x000fda0003f06070 */
[----:B------:R-:W-:Y:S05]  /*0b40*/  @P0 BRA `(.L_x_65) ;  /* 0x00000000008c0947 */ /* 0x000fea0003800000 */
[----:B------:R-:W-:Y:S01]  /*0b50*/  IMAD R0, R17, 0x4, R26 ;  /* 0x0000000411007824 */ /* 0x000fe200078e021a */
[----:B------:R-:W-:Y:S01]  /*0b60*/  BSSY.RECONVERGENT B2, `(.L_x_66) ;  /* 0x0000013000027945 */ /* 0x000fe20003800200 */
[----:B------:R-:W-:-:S03]  /*0b70*/  MOV R23, RZ ;  /* 0x000000ff00177202 */ /* 0x000fc60000000f00 */
        /* <DEDUP_REMOVED lines=13> */
[----:B------:R-:W-:-:S07]  /*0c50*/  MOV R8, 0xc70 ;  /* 0x00000c7000087802 */ /* 0x000fce0000000f00 */
[----:B0-----:R-:W-:Y:S05]  /*0c60*/  CALL.REL.NOINC `($__internal_1_$__cuda_sm3x_div_rn_noftz_f32_slowpath) ;  /* 0x0000001000c07944 */ /* 0x001fea0003c00000 */
[----:B------:R-:W-:-:S07]  /*0c70*/  IMAD.MOV.U32 R23, RZ, RZ, R3 ;  /* 0x000000ffff177224 */ /* 0x000fce00078e0003 */
.L_x_68:
[----:B0-----:R-:W-:Y:S05]  /*0c80*/  BSYNC.RECONVERGENT B3 ;  /* 0x0000000000037941 */ /* 0x001fea0003800200 */
.L_x_67:
[----:B0-----:R-:W-:Y:S05]  /*0c90*/  BSYNC.RECONVERGENT B2 ;  /* 0x0000000000027941 */ /* 0x001fea0003800200 */
.L_x_66:
[C---:B------:R-:W-:Y:S01]  /*0ca0*/  IMAD R7, R17.reuse, 0x4, R24 ;  /* 0x0000000411077824 */ /* 0x040fe200078e0218 */
[C---:B------:R-:W-:Y:S01]  /*0cb0*/  LEA R3, R17.reuse, R28, 0x2 ;  /* 0x0000001c11037211 */ /* 0x040fe200078e10ff */
[----:B------:R-:W-:Y:S01]  /*0cc0*/  LDS R4, [R24] ;  /* 0x0000000018047984 */ /* 0x000fe20000000800 */
[----:B------:R-:W-:Y:S01]  /*0cd0*/  LEA R5, R17, R22, 0x2 ;  /* 0x0000001611057211 */ /* 0x000fe200078e10ff */
[----:B------:R-:W-:Y:S02]  /*0ce0*/  HFMA2 R15, -RZ, RZ, 0, 0 ;  /* 0x00000000ff0f7431 */ /* 0x000fe400000001ff */
[----:B------:R-:W0:Y:S04]  /*0cf0*/  LDS R7, [R7] ;  /* 0x0000000007077984 */ /* 0x000e280000000800 */
[----:B------:R-:W-:Y:S04]  /*0d00*/  LDS R0, [R26] ;  /* 0x000000001a007984 */ /* 0x000fe80000000800 */
[----:B------:R-:W1:Y:S04]  /*0d10*/  LDS R3, [R3] ;  /* 0x0000000003037984 */ /* 0x000e680000000800 */
[----:B------:R-:W2:Y:S01]  /*0d20*/  LDS R6, [R5] ;  /* 0x0000000005067984 */ /* 0x000ea20000000800 */
[----:B0-----:R-:W-:Y:S01]  /*0d30*/  FFMA R13, -R23, R7, R4 ;  /* 0x00000007170d7223 */ /* 0x001fe20000000104 */
[----:B------:R-:W-:-:S02]  /*0d40*/  IMAD.MOV.U32 R4, RZ, RZ, RZ ;  /* 0x000000ffff047224 */ /* 0x000fc400078e00ff */
[C---:B-1----:R-:W-:Y:S01]  /*0d50*/  FFMA R9, -R23.reuse, R3, R0 ;  /* 0x0000000317097223 */ /* 0x042fe20000000100 */
[----:B--2---:R-:W-:Y:S01]  /*0d60*/  FMUL R11, R23, -R6 ;  /* 0x80000006170b7220 */ /* 0x004fe20000400000 */
[----:B------:R-:W-:Y:S06]  /*0d70*/  BRA `(.L_x_69) ;  /* 0x0000000400cc7947 */ /* 0x000fec0003800000 */
.L_x_65:
[----:B------:R-:W-:-:S04]  /*0d80*/  IADD3 R0, PT, PT, R18, R17, RZ ;  /* 0x0000001112007210 */ /* 0x000fc80007ffe0ff */
[----:B0-----:R-:W-:-:S13]  /*0d90*/  ISETP.GE.AND P0, PT, R0, UR42, PT ;  /* 0x0000002a00007c0c */ /* 0x001fda000bf06270 */
[----:B------:R-:W-:Y:S05]  /*0da0*/  @!P0 BRA `(.L_x_70) ;  /* 0x0000000000a08947 */ /* 0x000fea0003800000 */
[----:B------:R-:W-:Y:S01]  /*0db0*/  IMAD.IADD R0, R18, 0x1, -R17 ;  /* 0x0000000112007824 */ /* 0x000fe200078e0a11 */
[----:B------:R-:W-:Y:S01]  /*0dc0*/  BSSY.RECONVERGENT B2, `(.L_x_71) ;  /* 0x0000015000027945 */ /* 0x000fe20003800200 */
[----:B------:R-:W-:-:S03]  /*0dd0*/  MOV R4, RZ ;  /* 0x000000ff00047202 */ /* 0x000fc60000000f00 */
[----:B------:R-:W-:-:S05]  /*0de0*/  LEA R3, R0, UR39, 0x2 ;  /* 0x0000002700037c11 */ /* 0x000fca000f8e10ff */
[----:B------:R-:W0:Y:S02]  /*0df0*/  LDS R8, [R3] ;  /* 0x0000000003087984 */ /* 0x000e240000000800 */
[----:B0-----:R-:W-:-:S13]  /*0e00*/  FSETP.NEU.AND P0, PT, R8, RZ, PT ;  /* 0x000000ff0800720b */ /* 0x001fda0003f0d000 */
[----:B------:R-:W-:Y:S05]  /*0e10*/  @!P0 BRA `(.L_x_72) ;  /* 0x00000000003c8947 */ /* 0x000fea0003800000 */
[----:B------:R-:W0:Y:S01]  /*0e20*/  LDS R3, [R28] ;  /* 0x000000001c037984 */ /* 0x000e220000000800 */
[----:B------:R-:W1:Y:S01]  /*0e30*/  MUFU.RCP R4, R8 ;  /* 0x0000000800047308 */ /* 0x000e620000001000 */
[----:B------:R-:W-:Y:S01]  /*0e40*/  BSSY.RECONVERGENT B3, `(.L_x_72) ;  /* 0x000000c000037945 */ /* 0x000fe20003800200 */
[----:B-1----:R-:W-:-:S04]  /*0e50*/  FFMA R5, -R8, R4, 1 ;  /* 0x3f80000008057423 */ /* 0x002fc80000000104 */
[----:B------:R-:W-:Y:S02]  /*0e60*/  FFMA R4, R4, R5, R4 ;  /* 0x0000000504047223 */ /* 0x000fe40000000004 */
[----:B0-----:R-:W0:Y:S02]  /*0e70*/  FCHK P0, R3, R8 ;  /* 0x0000000803007302 */ /* 0x001e240000000000 */
[----:B------:R-:W-:-:S04]  /*0e80*/  FFMA R5, R3, R4, RZ ;  /* 0x0000000403057223 */ /* 0x000fc800000000ff */
[----:B------:R-:W-:-:S04]  /*0e90*/  FFMA R6, -R8, R5, R3 ;  /* 0x0000000508067223 */ /* 0x000fc80000000103 */
[----:B------:R-:W-:Y:S01]  /*0ea0*/  FFMA R4, R4, R6, R5 ;  /* 0x0000000604047223 */ /* 0x000fe20000000005 */
[----:B0-----:R-:W-:Y:S06]  /*0eb0*/  @!P0 BRA `(.L_x_73) ;  /* 0x0000000000108947 */ /* 0x001fec0003800000 */
[----:B------:R-:W-:Y:S02]  /*0ec0*/  MOV R6, R8 ;  /* 0x0000000800067202 */ /* 0x000fe40000000f00 */
[----:B------:R-:W-:-:S07]  /*0ed0*/  MOV R8, 0xef0 ;  /* 0x00000ef000087802 */ /* 0x000fce0000000f00 */
[----:B------:R-:W-:Y:S05]  /*0ee0*/  CALL.REL.NOINC `($__internal_1_$__cuda_sm3x_div_rn_noftz_f32_slowpath) ;  /* 0x0000001000207944 */ /* 0x000fea0003c00000 */
[----:B------:R-:W-:-:S07]  /*0ef0*/  IMAD.MOV.U32 R4, RZ, RZ, R3 ;  /* 0x000000ffff047224 */ /* 0x000fce00078e0003 */
.L_x_73:
[----:B------:R-:W-:Y:S05]  /*0f00*/  BSYNC.RECONVERGENT B3 ;  /* 0x0000000000037941 */ /* 0x000fea0003800200 */
.L_x_72:
[----:B------:R-:W-:Y:S05]  /*0f10*/  BSYNC.RECONVERGENT B2 ;  /* 0x0000000000027941 */ /* 0x000fea0003800200 */
.L_x_71:
[----:B------:R-:W0:Y:S01]  /*0f20*/  S2UR UR5, SR_CgaCtaId ;  /* 0x00000000000579c3 */ /* 0x000e220000008800 */
[----:B------:R-:W-:Y:S01]  /*0f30*/  UMOV UR4, 0x400 ;  /* 0x0000040000047882 */ /* 0x000fe20000000000 */
[----:B------:R-:W-:Y:S01]  /*0f40*/  LEA R3, R0, R19, 0x2 ;  /* 0x0000001300037211 */ /* 0x000fe200078e10ff */
[----:B------:R-:W-:Y:S01]  /*0f50*/  UIADD3 UR4, UPT, UPT, UR4, 0x2ff4, URZ ;  /* 0x00002ff404047890 */ /* 0x000fe2000fffe0ff */
[----:B------:R-:W-:Y:S01]  /*0f60*/  LDS R9, [R26] ;  /* 0x000000001a097984 */ /* 0x000fe20000000800 */
[----:B------:R-:W-:-:S03]  /*0f70*/  HFMA2 R11, -RZ, RZ, 0, 0 ;  /* 0x00000000ff0b7431 */ /* 0x000fc600000001ff */
[----:B------:R-:W-:Y:S04]  /*0f80*/  LDS R13, [R24] ;  /* 0x00000000180d7984 */ /* 0x000fe80000000800 */
[----:B------:R-:W1:Y:S01]  /*0f90*/  LDS R3, [R3] ;  /* 0x0000000003037984 */ /* 0x000e620000000800 */
[----:B0-----:R-:W-:-:S06]  /*0fa0*/  ULEA UR4, UR5, UR4, 0x18 ;  /* 0x0000000405047291 */ /* 0x001fcc000f8ec0ff */
[C---:B------:R-:W-:Y:S02]  /*0fb0*/  LEA R5, R0.reuse, UR4, 0x2 ;  /* 0x0000000400057c11 */ /* 0x040fe4000f8e10ff */
[----:B------:R-:W-:-:S03]  /*0fc0*/  LEA R0, R0, UR40, 0x2 ;  /* 0x0000002800007c11 */ /* 0x000fc6000f8e10ff */
[----:B------:R-:W0:Y:S04]  /*0fd0*/  LDS R6, [R5] ;  /* 0x0000000005067984 */ /* 0x000e280000000800 */
[----:B------:R-:W2:Y:S01]  /*0fe0*/  LDS R15, [R0] ;  /* 0x00000000000f7984 */ /* 0x000ea20000000800 */
[C---:B-1----:R-:W-:Y:S01]  /*0ff0*/  FFMA R9, -R4.reuse, R3, R9 ;  /* 0x0000000304097223 */ /* 0x042fe20000000109 */
[C---:B0-----:R-:W-:Y:S01]  /*1000*/  FFMA R13, -R4.reuse, R6, R13 ;  /* 0x00000006040d7223 */ /* 0x041fe2000000010d */
[----:B--2---:R-:W-:Y:S01]  /*1010*/  FMUL R15, R4, -R15 ;  /* 0x8000000f040f7220 */ /* 0x004fe20000400000 */
[----:B------:R-:W-:Y:S06]  /*1020*/  BRA `(.L_x_69) ;  /* 0x0000000400207947 */ /* 0x000fec0003800000 */
.L_x_70:
        /* <DEDUP_REMOVED lines=21> */
.L_x_76:
[----:B------:R-:W-:Y:S05]  /*1180*/  BSYNC.RECONVERGENT B3 ;  /* 0x0000000000037941 */ /* 0x000fea0003800200 */
.L_x_75:
[----:B------:R-:W-:Y:S05]  /*1190*/  BSYNC.RECONVERGENT B2 ;  /* 0x0000000000027941 */ /* 0x000fea0003800200 */
.L_x_74:
[----:B------:R-:W-:Y:S01]  /*11a0*/  LEA R8, R17, R26, 0x2 ;  /* 0x0000001a11087211 */ /* 0x000fe200078e10ff */
[----:B------:R-:W-:Y:S01]  /*11b0*/  BSSY.RECONVERGENT B2, `(.L_x_77) ;  /* 0x0000014000027945 */ /* 0x000fe20003800200 */
[----:B------:R-:W-:-:S04]  /*11c0*/  HFMA2 R23, -RZ, RZ, 0, 0 ;  /* 0x00000000ff177431 */ /* 0x000fc800000001ff */
        /* <DEDUP_REMOVED lines=13> */
[----:B------:R-:W-:Y:S01]  /*12a0*/  IMAD.MOV.U32 R6, RZ, RZ, R8 ;  /* 0x000000ffff067224 */ /* 0x000fe200078e0008 */
[----:B------:R-:W-:-:S07]  /*12b0*/  MOV R8, 0x12d0 ;  /* 0x000012d000087802 */ /* 0x000fce0000000f00 */
[----:B------:R-:W-:Y:S05]  /*12c0*/  CALL.REL.NOINC `($__internal_1_$__cuda_sm3x_div_rn_noftz_f32_slowpath) ;  /* 0x0000000c00287944 */ /* 0x000fea0003c00000 */
[----:B------:R-:W-:-:S07]  /*12d0*/  MOV R23, R3 ;  /* 0x0000000300177202 */ /* 0x000fce0000000f00 */
.L_x_79:
[----:B------:R-:W-:Y:S05]  /*12e0*/  BSYNC.RECONVERGENT B3 ;  /* 0x0000000000037941 */ /* 0x000fea0003800200 */
.L_x_78:
[----:B------:R-:W-:Y:S05]  /*12f0*/  BSYNC.RECONVERGENT B2 ;  /* 0x0000000000027941 */ /* 0x000fea0003800200 */
.L_x_77:
[----:B------:R-:W0:Y:S01]  /*1300*/  S2UR UR6, SR_CgaCtaId ;  /* 0x00000000000679c3 */ /* 0x000e220000008800 */
[----:B------:R-:W-:Y:S01]  /*1310*/  UMOV UR4, 0x400 ;  /* 0x0000040000047882 */ /* 0x000fe20000000000 */
[----:B------:R-:W-:Y:S01]  /*1320*/  LEA R3, R0, UR40, 0x2 ;  /* 0x0000002800037c11 */ /* 0x000fe2000f8e10ff */
[----:B------:R-:W-:Y:S01]  /*1330*/  UIADD3 UR5, UPT, UPT, UR4, 0x1ff8, URZ ;  /* 0x00001ff804057890 */ /* 0x000fe2000fffe0ff */
[C---:B------:R-:W-:Y:S01]  /*1340*/  IMAD R8, R17.reuse, 0x4, R22 ;  /* 0x0000000411087824 */ /* 0x040fe200078e0216 */
[----:B------:R-:W-:Y:S01]  /*1350*/  UIADD3 UR4, UPT, UPT, UR4, 0x2ff4, URZ ;  /* 0x00002ff404047890 */ /* 0x000fe2000fffe0ff */
[C---:B------:R-:W-:Y:S01]  /*1360*/  LEA R14, R17.reuse, R28, 0x2 ;  /* 0x0000001c110e7211 */ /* 0x040fe200078e10ff */
[----:B------:R-:W-:Y:S01]  /*1370*/  LDS R5, [R26] ;  /* 0x000000001a057984 */ /* 0x000fe20000000800 */
[----:B------:R-:W-:-:S03]  /*1380*/  LEA R20, R17, R24, 0x2 ;  /* 0x0000001811147211 */ /* 0x000fc600078e10ff */
[----:B------:R-:W-:Y:S04]  /*1390*/  LDS R7, [R24] ;  /* 0x0000000018077984 */ /* 0x000fe80000000800 */
[----:B------:R-:W-:Y:S04]  /*13a0*/  LDS R9, [R14] ;  /* 0x000000000e097984 */ /* 0x000fe80000000800 */
[----:B------:R-:W-:Y:S04]  /*13b0*/  LDS R13, [R20] ;  /* 0x00000000140d7984 */ /* 0x000fe80000000800 */
[----:B------:R-:W1:Y:S01]  /*13c0*/  LDS R3, [R3] ;  /* 0x0000000003037984 */ /* 0x000e620000000800 */
[----:B0-----:R-:W-:-:S02]  /*13d0*/  ULEA UR5, UR6, UR5, 0x18 ;  /* 0x0000000506057291 */ /* 0x001fc4000f8ec0ff */
[----:B------:R-:W-:Y:S01]  /*13e0*/  ULEA UR4, UR6, UR4, 0x18 ;  /* 0x0000000406047291 */ /* 0x000fe2000f8ec0ff */
[----:B------:R-:W0:Y:S03]  /*13f0*/  LDS R8, [R8] ;  /* 0x0000000008087984 */ /* 0x000e260000000800 */
[----:B------:R-:W-:Y:S02]  /*1400*/  MOV R19, UR5 ;  /* 0x0000000500137c02 */ /* 0x000fe40008000f00 */
[----:B------:R-:W-:-:S03]  /*1410*/  LEA R10, R0, UR4, 0x2 ;  /* 0x00000004000a7c11 */ /* 0x000fc6000f8e10ff */
[----:B------:R-:W-:-:S03]  /*1420*/  IMAD R6, R0, 0x4, R19 ;  /* 0x0000000400067824 */ /* 0x000fc600078e0213 */
[----:B------:R-:W2:Y:S04]  /*1430*/  LDS R10, [R10] ;  /* 0x000000000a0a7984 */ /* 0x000ea80000000800 */
[----:B------:R-:W3:Y:S01]  /*1440*/  LDS R6, [R6] ;  /* 0x0000000006067984 */ /* 0x000ee20000000800 */
[C---:B-1----:R-:W-:Y:S01]  /*1450*/  FMUL R15, R4.reuse, -R3 ;  /* 0x80000003040f7220 */ /* 0x042fe20000400000 */
[----:B0-----:R-:W-:Y:S01]  /*1460*/  FMUL R11, R23, -R8 ;  /* 0x80000008170b7220 */ /* 0x001fe20000400000 */
[C---:B--2---:R-:W-:Y:S01]  /*1470*/  FFMA R12, -R4.reuse, R10, R7 ;  /* 0x0000000a040c7223 */ /* 0x044fe20000000107 */
[----:B---3--:R-:W-:-:S03]  /*1480*/  FFMA R0, -R4, R6, R5 ;  /* 0x0000000604007223 */ /* 0x008fc60000000105 */
[C---:B------:R-:W-:Y:S01]  /*1490*/  FFMA R13, -R23.reuse, R13, R12 ;  /* 0x0000000d170d7223 */ /* 0x040fe2000000010c */
[----:B------:R-:W-:-:S07]  /*14a0*/  FFMA R9, -R23, R9, R0 ;  /* 0x0000000917097223 */ /* 0x000fce0000000100 */
.L_x_69:
[----:B------:R-:W-:Y:S05]  /*14b0*/  WARPSYNC.ALL ;  /* 0x0000000000007948 */ /* 0x000fea0003800000 */
[----:B------:R-:W-:Y:S01]  /*14c0*/  BAR.SYNC.DEFER_BLOCKING 0x0 ;  /* 0x0000000000007b1d */ /* 0x000fe20000010000 */
[----:B------:R-:W-:-:S05]  /*14d0*/  MOV R8, 0x10 ;  /* 0x0000001000087802 */ /* 0x000fca0000000f00 */
[----:B------:R-:W0:Y:S01]  /*14e0*/  LDCU UR4, c[0x0][0x2f8] ;  /* 0x00005f00ff0477ac */ /* 0x000e220008000800 */
[----:B------:R-:W1:Y:S08]  /*14f0*/  F2F.F64.F32 R4, R4 ;  /* 0x0000000400047310 */ /* 0x000e700000201800 */
[----:B------:R-:W2:Y:S01]  /*1500*/  F2F.F64.F32 R6, R23 ;  /* 0x0000001700067310 */ /* 0x000ea20000201800 */
[----:B------:R-:W-:Y:S01]  /*1510*/  STS [R28], R15 ;  /* 0x0000000f1c007388 */ /* 0x000fe20000000800 */
[----:B0-----:R-:W-:Y:S01]  /*1520*/  IADD3 R3, PT, PT, R16, -UR4, RZ ;  /* 0x8000000410037c10 */ /* 0x001fe2000fffe0ff */
[----:B------:R-:W0:Y:S02]  /*1530*/  LDCU.64 UR4, c[0x4][0x8] ;  /* 0x01000100ff0477ac */ /* 0x000e240008000a00 */
[----:B------:R3:W-:Y:S04]  /*1540*/  STS [R26], R9 ;  /* 0x000000091a007388 */ /* 0x0007e80000000800 */
[----:B------:R-:W-:Y:S04]  /*1550*/  STS [R22], R11 ;  /* 0x0000000b16007388 */ /* 0x000fe80000000800 */
[----:B------:R-:W-:Y:S01]  /*1560*/  STS [R24], R13 ;  /* 0x0000000d18007388 */ /* 0x000fe20000000800 */
[----:B---3--:R-:W3:Y:S08]  /*1570*/  LDC.64 R8, c[0x4][R8] ;  /* 0x0100000008087b82 */ /* 0x008ef00000000a00 */
[----:B------:R-:W-:Y:S06]  /*1580*/  BAR.SYNC.DEFER_BLOCKING 0x0 ;  /* 0x0000000000007b1d */ /* 0x000fec0000010000 */
[----:B------:R-:W-:Y:S04]  /*1590*/  STL [R3], R18 ;  /* 0x0000001203007387 */ /* 0x000fe80000100800 */
[----:B-1----:R0:W-:Y:S04]  /*15a0*/  STL.64 [R3+0x8], R4 ;  /* 0x0000080403007387 */ /* 0x0021e80000100a00 */
[----:B--2---:R1:W-:Y:S04]  /*15b0*/  STL.64 [R3+0x10], R6 ;  /* 0x0000100603007387 */ /* 0x0043e80000100a00 */
[----:B------:R-:W2:Y:S01]  /*15c0*/  LDS R20, [R28] ;  /* 0x000000001c147984 */ /* 0x000ea20000000800 */
[----:B0-----:R-:W-:Y:S01]  /*15d0*/  MOV R4, UR4 ;  /* 0x0000000400047c02 */ /* 0x001fe20008000f00 */
[----:B------:R-:W-:-:S02]  /*15e0*/  IMAD.U32 R5, RZ, RZ, UR5 ;  /* 0x00000005ff057e24 */ /* 0x000fc4000f8e00ff */
[----:B------:R-:W0:Y:S01]  /*15f0*/  LDS R10, [R26] ;  /* 0x000000001a0a7984 */ /* 0x000e220000000800 */
[----:B-1----:R-:W-:Y:S02]  /*1600*/  MOV R6, R16 ;  /* 0x0000001000067202 */ /* 0x002fe40000000f00 */
[----:B------:R-:W-:Y:S01]  /*1610*/  MOV R7, R2 ;  /* 0x0000000200077202 */ /* 0x000fe20000000f00 */
[----:B------:R-:W1:Y:S04]  /*1620*/  LDS R12, [R22] ;  /* 0x00000000160c7984 */ /* 0x000e680000000800 */
[----:B------:R-:W4:Y:S01]  /*1630*/  LDS R14, [R24] ;  /* 0x00000000180e7984 */ /* 0x000f220000000800 */
[----:B--2---:R-:W2:Y:S08]  /*1640*/  F2F.F64.F32 R20, R20 ;  /* 0x0000001400147310 */ /* 0x004eb00000201800 */
[----:B0-----:R-:W0:Y:S01]  /*1650*/  F2F.F64.F32 R10, R10 ;  /* 0x0000000a000a7310 */ /* 0x001e220000201800 */
[----:B--2---:R2:W-:Y:S07]  /*1660*/  STL.64 [R3+0x18], R20 ;  /* 0x0000181403007387 */ /* 0x0045ee0000100a00 */
[----:B-1----:R-:W1:Y:S01]  /*1670*/  F2F.F64.F32 R12, R12 ;  /* 0x0000000c000c7310 */ /* 0x002e620000201800 */
[----:B0-----:R2:W-:Y:S07]  /*1680*/  STL.64 [R3+0x20], R10 ;  /* 0x0000200a03007387 */ /* 0x0015ee0000100a00 */
[----:B----4-:R-:W0:Y:S01]  /*1690*/  F2F.F64.F32 R14, R14 ;  /* 0x0000000e000e7310 */ /* 0x010e220000201800 */
[----:B-1----:R2:W-:Y:S04]  /*16a0*/  STL.64 [R3+0x28], R12 ;  /* 0x0000280c03007387 */ /* 0x0025e80000100a00 */
[----:B0--3--:R2:W-:Y:S02]  /*16b0*/  STL.64 [R3+0x30], R14 ;  /* 0x0000300e03007387 */ /* 0x0095e40000100a00 */
[----:B--2---:R-:W-:-:S07]  /*16c0*/  LEPC R20, `(.L_x_80) ;  /* 0x000000001014794e */ /* 0x004fce0000000000 */
[----:B------:R-:W-:Y:S05]  /*16d0*/  CALL.ABS.NOINC R8 ;  /* 0x0000000008007343 */ /* 0x000fea0003c00000 */
.L_x_80:
[----:B------:R-:W-:-:S05]  /*16e0*/  IMAD.SHL.U32 R17, R17, 0x2, RZ ;  /* 0x0000000211117824 */ /* 0x000fca00078e00ff */
[----:B------:R-:W-:-:S13]  /*16f0*/  ISETP.GT.U32.AND P0, PT, R17, UR41, PT ;  /* 0x0000002911007c0c */ /* 0x000fda000bf04070 */
[----:B------:R-:W-:Y:S05]  /*1700*/  @!P0 BRA `(.L_x_81) ;  /* 0xfffffff400088947 */ /* 0x000fea000383ffff */
.L_x_64:
[----:B------:R-:W0:Y:S01]  /*1710*/  LDS R3, [R28] ;  /* 0x000000001c037984 */ /* 0x000e220000000800 */
[----:B------:R-:W-:Y:S01]  /*1720*/  HFMA2 R6, -RZ, RZ, 7.6796875, 0.00109386444091796875 ;  /* 0x47ae147bff067431 */ /* 0x000fe200000001ff */
[----:B------:R-:W-:Y:S01]  /*1730*/  MOV R7, 0x3f847ae1 ;  /* 0x3f847ae100077802 */ /* 0x000fe20000000f00 */
[----:B------:R-:W-:Y:S01]  /*1740*/  BSSY.RECONVERGENT B2, `(.L_x_82) ;  /* 0x0000008000027945 */ /* 0x000fe20003800200 */
[----:B0-----:R-:W0:Y:S04]  /*1750*/  F2F.F64.F32 R4, |R3| ;  /* 0x4000000300047310 */ /* 0x001e280000201800 */
[----:B0-----:R-:W-:-:S14]  /*1760*/  DSETP.GT.AND P0, PT, R4, R6, PT ;  /* 0x000000060400722a */ /* 0x001fdc0003f04000 */
[----:B------:R-:W-:Y:S05]  /*1770*/  @P0 BRA `(.L_x_83) ;  /* 0x0000000000100947 */ /* 0x000fea0003800000 */
[----:B------:R-:W0:Y:S02]  /*1780*/  LDS R4, [R22] ;  /* 0x0000000016047984 */ /* 0x000e240000000800 */
[----:B0-----:R-:W0:Y:S02]  /*1790*/  F2F.F64.F32 R4, |R4| ;  /* 0x4000000400047310 */ /* 0x001e240000201800 */
[----:B0-----:R-:W-:-:S14]  /*17a0*/  DSETP.GT.AND P0, PT, R4, R6, PT ;  /* 0x000000060400722a */ /* 0x001fdc0003f04000 */
[----:B------:R-:W-:Y:S05]  /*17b0*/  @!P0 BRA `(.L_x_84) ;  /* 0x0000000400a08947 */ /* 0x000fea0003800000 */
.L_x_83:
[----:B------:R-:W-:Y:S05]  /*17c0*/  BSYNC.RECONVERGENT B2 ;  /* 0x0000000000027941 */ /* 0x000fea0003800200 */
.L_x_82:
[----:B------:R-:W0:Y:S01]  /*17d0*/  LDCU UR4, c[0x0][0x3a8] ;  /* 0x00007500ff0477ac */ /* 0x000e220008000800 */
[----:B------:R-:W-:-:S05]  /*17e0*/  IMAD.IADD R0, R18, 0x1, R17 ;  /* 0x0000000112007824 */ /* 0x000fca00078e0211 */
[----:B0-----:R-:W-:-:S13]  /*17f0*/  ISETP.GE.AND P0, PT, R0, UR4, PT ;  /* 0x0000000400007c0c */ /* 0x001fda000bf06270 */
[----:B------:R-:W-:Y:S05]  /*1800*/  @P0 BRA `(.L_x_85) ;  /* 0x0000000000bc0947 */ /* 0x000fea0003800000 */
[----:B------:R-:W-:Y:S01]  /*1810*/  LEA R0, R17, R26, 0x2 ;  /* 0x0000001a11007211 */ /* 0x000fe200078e10ff */
[----:B------:R-:W-:Y:S01]  /*1820*/  BSSY.RECONVERGENT B2, `(.L_x_86) ;  /* 0x0000014000027945 */ /* 0x000fe20003800200 */
[----:B------:R-:W-:-:S03]  /*1830*/  MOV R3, RZ ;  /* 0x000000ff00037202 */ /* 0x000fc60000000f00 */
        /* <DEDUP_REMOVED lines=13> */
[----:B------:R-:W-:-:S07]  /*1910*/  MOV R8, 0x1930 ;  /* 0x0000193000087802 */ /* 0x000fce0000000f00 */
[----:B------:R-:W-:Y:S05]  /*1920*/  CALL.REL.NOINC `($__internal_1_$__cuda_sm3x_div_rn_noftz_f32_slowpath) ;  /* 0x0000000400907944 */ /* 0x000fea0003c00000 */
[----:B------:R-:W-:-:S07]  /*1930*/  IMAD.MOV.U32 R0, RZ, RZ, R3 ;  /* 0x000000ffff007224 */ /* 0x000fce00078e0003 */
.L_x_89:
[----:B------:R-:W-:Y:S05]  /*1940*/  BSYNC.RECONVERGENT B3 ;  /* 0x0000000000037941 */ /* 0x000fea0003800200 */
.L_x_88:
[----:B------:R-:W-:-:S07]  /*1950*/  MOV R3, R0 ;  /* 0x0000000000037202 */ /* 0x000fce0000000f00 */
.L_x_87:
[----:B------:R-:W-:Y:S05]  /*1960*/  BSYNC.RECONVERGENT B2 ;  /* 0x0000000000027941 */ /* 0x000fea0003800200 */
.L_x_86:
[C---:B------:R-:W-:Y:S01]  /*1970*/  LEA R28, R17.reuse, R28, 0x2 ;  /* 0x0000001c111c7211 */ /* 0x040fe200078e10ff */
[----:B------:R-:W-:Y:S01]  /*1980*/  LDS R26, [R26] ;  /* 0x000000001a1a7984 */ /* 0x000fe20000000800 */
[----:B------:R-:W-:Y:S01]  /*1990*/  IMAD R17, R17, 0x4, R24 ;  /* 0x0000000411117824 */ /* 0x000fe200078e0218 */
[----:B------:R-:W-:Y:S02]  /*19a0*/  BSSY.RECONVERGENT B2, `(.L_x_90) ;  /* 0x0000011000027945 */ /* 0x000fe40003800200 */
[----:B------:R-:W0:Y:S04]  /*19b0*/  LDS R5, [R28] ;  /* 0x000000001c057984 */ /* 0x000e280000000800 */
[----:B------:R-:W-:Y:S04]  /*19c0*/  LDS R24, [R24] ;  /* 0x0000000018187984 */ /* 0x000fe80000000800 */
        /* <DEDUP_REMOVED lines=14> */
.L_x_91:
[----:B------:R-:W-:Y:S05]  /*1ab0*/  BSYNC.RECONVERGENT B2 ;  /* 0x0000000000027941 */ /* 0x000fea0003800200 */
.L_x_90:
[----:B------:R-:W0:Y:S02]  /*1ac0*/  LDC.64 R2, c[0x0][0x3a0] ;  /* 0x0000e800ff027b82 */ /* 0x000e240000000a00 */
[----:B0-----:R-:W-:-:S05]  /*1ad0*/  IMAD.WIDE.U32 R18, R18, 0x4, R2 ;  /* 0x0000000412127825 */ /* 0x001fca00078e0002 */
[----:B------:R-:W-:Y:S01]  /*1ae0*/  STG.E desc[UR36][R18.64], R5 ;  /* 0x0000000512007986 */ /* 0x000fe2000c101924 */
[----:B------:R-:W-:Y:S05]  /*1af0*/  EXIT ;  /* 0x000000000000794d */ /* 0x000fea0003800000 */
.L_x_85:
[----:B------:R-:W-:-:S13]  /*1b00*/  ISETP.GE.U32.AND P0, PT, R18, R17, PT ;  /* 0x000000111200720c */ /* 0x000fda0003f06070 */
[----:B------:R-:W-:Y:S05]  /*1b10*/  @!P0 EXIT ;  /* 0x000000000000894d */ /* 0x000fea0003800000 */
[----:B------:R-:W-:Y:S01]  /*1b20*/  IADD3 R17, PT, PT, R18, -R17, RZ ;  /* 0x8000001112117210 */ /* 0x000fe20007ffe0ff */
[----:B------:R-:W-:Y:S03]  /*1b30*/  BSSY.RECONVERGENT B2, `(.L_x_92) ;  /* 0x000000f000027945 */ /* 0x000fe60003800200 */
[----:B------:R-:W-:-:S05]  /*1b40*/  LEA R0, R17, UR39, 0x2 ;  /* 0x0000002711007c11 */ /* 0x000fca000f8e10ff */
[----:B------:R-:W0:Y:S02]  /*1b50*/  LDS R6, [R0] ;  /* 0x0000000000067984 */ /* 0x000e240000000800 */
[----:B0-----:R-:W0:Y:S01]  /*1b60*/  MUFU.RCP R2, R6 ;  /* 0x0000000600027308 */ /* 0x001e220000001000 */
[----:B------:R-:W-:-:S07]  /*1b70*/  FSETP.NEU.AND P2, PT, R6, RZ, PT ;  /* 0x000000ff0600720b */ /* 0x000fce0003f4d000 */
        /* <DEDUP_REMOVED lines=9> */
[----:B------:R-:W-:-:S07]  /*1c10*/  IMAD.MOV.U32 R2, RZ, RZ, R3 ;  /* 0x000000ffff027224 */ /* 0x000fce00078e0003 */
.L_x_93:
[----:B------:R-:W-:Y:S05]  /*1c20*/  BSYNC.RECONVERGENT B2 ;  /* 0x0000000000027941 */ /* 0x000fea0003800200 */
.L_x_92:
[----:B------:R-:W0:Y:S01]  /*1c30*/  S2UR UR5, SR_CgaCtaId ;  /* 0x00000000000579c3 */ /* 0x000e220000008800 */
[----:B------:R-:W-:Y:S01]  /*1c40*/  UMOV UR4, 0x400 ;  /* 0x0000040000047882 */ /* 0x000fe20000000000 */
[----:B------:R-:W-:Y:S01]  /*1c50*/  LDS R5, [R26] ;  /* 0x000000001a057984 */ /* 0x000fe20000000800 */
[----:B------:R-:W-:Y:S01]  /*1c60*/  UIADD3 UR6, UPT, UPT, UR4, 0x1ff8, URZ ;  /* 0x00001ff804067890 */ /* 0x000fe2000fffe0ff */
[----:B------:R-:W-:Y:S01]  /*1c70*/  FSEL R2, R2, RZ, P2 ;  /* 0x000000ff02027208 */ /* 0x000fe20001000000 */
[----:B------:R-:W-:Y:S01]  /*1c80*/  UIADD3 UR4, UPT, UPT, UR4, 0x2ff4, URZ ;  /* 0x00002ff404047890 */ /* 0x000fe2000fffe0ff */
[----:B------:R-:W-:Y:S01]  /*1c90*/  LDS R3, [R24] ;  /* 0x0000000018037984 */ /* 0x000fe20000000800 */
[----:B------:R-:W-:Y:S01]  /*1ca0*/  BSSY.RECONVERGENT B2, `(.L_x_94) ;  /* 0x0000015000027945 */ /* 0x000fe20003800200 */
[----:B0-----:R-:W-:Y:S02]  /*1cb0*/  ULEA UR6, UR5, UR6, 0x18 ;  /* 0x0000000605067291 */ /* 0x001fe4000f8ec0ff */
[----:B------:R-:W-:-:S04]  /*1cc0*/  ULEA UR4, UR5, UR4, 0x18 ;  /* 0x0000000405047291 */ /* 0x000fc8000f8ec0ff */
[C---:B------:R-:W-:Y:S02]  /*1cd0*/  LEA R4, R17.reuse, UR6, 0x2 ;  /* 0x0000000611047c11 */ /* 0x040fe4000f8e10ff */
[----:B------:R-:W-:-:S04]  /*1ce0*/  LEA R17, R17, UR4, 0x2 ;  /* 0x0000000411117c11 */ /* 0x000fc8000f8e10ff */
        /* <DEDUP_REMOVED lines=14> */
[----:B------:R-:W-:Y:S05]  /*1dd0*/  CALL.REL.NOINC `($__internal_1_$__cuda_sm3x_div_rn_noftz_f32_slowpath) ;  /* 0x0000000000647944 */ /* 0x000fea0003c00000 */
[----:B------:R-:W-:-:S07]  /*1de0*/  MOV R5, R3 ;  /* 0x0000000300057202 */ /* 0x000fce0000000f00 */
.L_x_95:
[----:B------:R-:W-:Y:S05]  /*1df0*/  BSYNC.RECONVERGENT B2 ;  /* 0x0000000000027941 */ /* 0x000fea0003800200 */
.L_x_94:
[----:B------:R-:W0:Y:S02]  /*1e00*/  LDC.64 R2, c[0x0][0x3a0] ;  /* 0x0000e800ff027b82 */ /* 0x000e240000000a00 */
[----:B0-----:R-:W-:-:S05]  /*1e10*/  IMAD.WIDE.U32 R2, R18, 0x4, R2 ;  /* 0x0000000412027825 */ /* 0x001fca00078e0002 */
[----:B------:R-:W-:Y:S01]  /*1e20*/  STG.E desc[UR36][R2.64], R5 ;  /* 0x0000000502007986 */ /* 0x000fe2000c101924 */
[----:B------:R-:W-:Y:S05]  /*1e30*/  EXIT ;  /* 0x000000000000794d */ /* 0x000fea0003800000 */
.L_x_84:
[----:B------:R-:W0:Y:S01]  /*1e40*/  LDS R6, [R26] ;  /* 0x000000001a067984 */ /* 0x000e220000000800 */
[----:B------:R-:W-:Y:S03]  /*1e50*/  BSSY.RECONVERGENT B3, `(.L_x_96) ;  /* 0x000000d000037945 */ /* 0x000fe60003800200 */
[----:B------:R-:W1:Y:S01]  /*1e60*/  LDS R3, [R24] ;  /* 0x0000000018037984 */ /* 0x000e620000000800 */
[----:B0-----:R-:W0:Y:S08]  /*1e70*/  MUFU.RCP R5, R6 ;  /* 0x0000000600057308 */ /* 0x001e300000001000 */
[----:B-1----:R-:W1:Y:S01]  /*1e80*/  FCHK P0, R3, R6 ;  /* 0x0000000603007302 */ /* 0x002e620000000000 */
        /* <DEDUP_REMOVED lines=9> */
.L_x_97:
[----:B------:R-:W-:Y:S05]  /*1f20*/  BSYNC.RECONVERGENT B3 ;  /* 0x0000000000037941 */ /* 0x000fea0003800200 */
.L_x_96:
[----:B------:R-:W0:Y:S02]  /*1f30*/  LDC.64 R2, c[0x0][0x3a0] ;  /* 0x0000e800ff027b82 */ /* 0x000e240000000a00 */
[----:B0-----:R-:W-:-:S05]  /*1f40*/  IMAD.WIDE.U32 R2, R18, 0x4, R2 ;  /* 0x0000000412027825 */ /* 0x001fca00078e0002 */
[----:B------:R-:W-:Y:S01]  /*1f50*/  STG.E desc[UR36][R2.64], R5 ;  /* 0x0000000502007986 */ /* 0x000fe2000c101924 */
[----:B------:R-:W-:Y:S05]  /*1f60*/  EXIT ;  /* 0x000000000000794d */ /* 0x000fea0003800000 */
        .weak           $__internal_1_$__cuda_sm3x_div_rn_noftz_f32_slowpath
        .type           $__internal_1_$__cuda_sm3x_div_rn_noftz_f32_slowpath,@function
        .size           $__internal_1_$__cuda_sm3x_div_rn_noftz_f32_slowpath,(.L_x_257 - $__internal_1_$__cuda_sm3x_div_rn_noftz_f32_slowpath)
$__internal_1_$__cuda_sm3x_div_rn_noftz_f32_slowpath:
[----:B------:R-:W-:Y:S01]  /*1f70*/  SHF.R.U32.HI R7, RZ, 0x17, R6 ;  /* 0x00000017ff077819 */ /* 0x000fe20000011606 */
[----:B------:R-:W-:Y:S01]  /*1f80*/  BSSY.RECONVERGENT B0, `(.L_x_98) ;  /* 0x0000064000007945 */ /* 0x000fe20003800200 */
[----:B------:R-:W-:Y:S02]  /*1f90*/  SHF.R.U32.HI R10, RZ, 0x17, R3 ;  /* 0x00000017ff0a7819 */ /* 0x000fe40000011603 */
[----:B------:R-:W-:Y:S02]  /*1fa0*/  LOP3.LUT R7, R7, 0xff, RZ, 0xc0, !PT ;  /* 0x000000ff07077812 */ /* 0x000fe400078ec0ff */
[----:B------:R-:W-:Y:S02]  /*1fb0*/  LOP3.LUT R10, R10, 0xff, RZ, 0xc0, !PT ;  /* 0x000000ff0a0a7812 */ /* 0x000fe400078ec0ff */
[----:B------:R-:W-:Y:S02]  /*1fc0*/  IADD3 R11, PT, PT, R7, -0x1, RZ ;  /* 0xffffffff070b7810 */ /* 0x000fe40007ffe0ff */
[----:B------:R-:W-:-:S02]  /*1fd0*/  IADD3 R9, PT, PT, R10, -0x1, RZ ;  /* 0xffffffff0a097810 */ /* 0x000fc40007ffe0ff */
[----:B------:R-:W-:-:S04]  /*1fe0*/  ISETP.GT.U32.AND P0, PT, R11, 0xfd, PT ;  /* 0x000000fd0b00780c */ /* 0x000fc80003f04070 */
[----:B------:R-:W-:-:S13]  /*1ff0*/  ISETP.GT.U32.OR P0, PT, R9, 0xfd, P0 ;  /* 0x000000fd0900780c */ /* 0x000fda0000704470 */
[----:B------:R-:W-:Y:S01]  /*2000*/  @!P0 IMAD.MOV.U32 R9, RZ, RZ, RZ ;  /* 0x000000ffff098224 */ /* 0x000fe200078e00ff */
        /* <DEDUP_REMOVED lines=17> */
[----:B------:R-:W-:-:S04]  /*2120*/  IADD3 R9, PT, PT, R10, -0x1, RZ ;  /* 0xffffffff0a097810 */ /* 0x000fc80007ffe0ff */
[----:B------:R-:W-:Y:S02]  /*2130*/  ISETP.GE.AND P0, PT, R9, RZ, PT ;  /* 0x000000ff0900720c */ /* 0x000fe40003f06270 */
[----:B------:R-:W-:-:S04]  /*2140*/  IADD3 R9, PT, PT, R7, -0x1, RZ ;  /* 0xffffffff07097810 */ /* 0x000fc80007ffe0ff */
[----:B------:R-:W-:-:S07]  /*2150*/  ISETP.GE.AND P1, PT, R9, RZ, PT ;  /* 0x000000ff0900720c */ /* 0x000fce0003f26270 */
[----:B------:R-:W-:Y:S01]  /*2160*/  @P0 IMAD.MOV.U32 R9, RZ, RZ, RZ ;  /* 0x000000ffff090224 */ /* 0x000fe200078e00ff */
[----:B------:R-:W-:Y:S01]  /*2170*/  @!P0 MOV R9, 0xffffffc0 ;  /* 0xffffffc000098802 */ /* 0x000fe20000000f00 */
[----:B------:R-:W-:-:S04]  /*2180*/  @!P0 FFMA R3, R3, 1.84467440737095516160e+19, RZ ;  /* 0x5f80000003038823 */ /* 0x000fc800000000ff */
[----:B------:R-:W-:Y:S01]  /*2190*/  @!P1 FFMA R6, R6, 1.84467440737095516160e+19, RZ ;  /* 0x5f80000006069823 */ /* 0x000fe200000000ff */
[----:B------:R-:W-:-:S07]  /*21a0*/  @!P1 IADD3 R9, PT, PT, R9, 0x40, RZ ;  /* 0x0000004009099810 */ /* 0x000fce0007ffe0ff */
.L_x_99:
[----:B------:R-:W-:Y:S01]  /*21b0*/  LEA R11, R7, 0xc0800000, 0x17 ;  /* 0xc0800000070b7811 */ /* 0x000fe200078eb8ff */
[----:B------:R-:W-:Y:S01]  /*21c0*/  BSSY.RECONVERGENT B1, `(.L_x_104) ;  /* 0x0000036000017945 */ /* 0x000fe20003800200 */
[----:B------:R-:W-:-:S03]  /*21d0*/  IADD3 R10, PT, PT, R10, -0x7f, RZ ;  /* 0xffffff810a0a7810 */ /* 0x000fc60007ffe0ff */
[----:B------:R-:W-:Y:S02]  /*21e0*/  IMAD.IADD R25, R6, 0x1, -R11 ;  /* 0x0000000106197824 */ /* 0x000fe400078e0a0b */
[C---:B------:R-:W-:Y:S01]  /*21f0*/  IMAD R3, R10.reuse, -0x800000, R3 ;  /* 0xff8000000a037824 */ /* 0x040fe200078e0203 */
[----:B------:R-:W-:Y:S01]  /*2200*/  IADD3 R10, PT, PT, R10, 0x7f, -R7 ;  /* 0x0000007f0a0a7810 */ /* 0x000fe20007ffe807 */
[----:B------:R-:W0:Y:S01]  /*2210*/  MUFU.RCP R11, R25 ;  /* 0x00000019000b7308 */ /* 0x000e220000001000 */
[----:B------:R-:W-:Y:S02]  /*2220*/  FADD.FTZ R6, -R25, -RZ ;  /* 0x800000ff19067221 */ /* 0x000fe40000010100 */
[----:B------:R-:W-:Y:S02]  /*2230*/  IADD3 R9, PT, PT, R10, R9, RZ ;  /* 0x000000090a097210 */ /* 0x000fe40007ffe0ff */
[----:B0-----:R-:W-:-:S04]  /*2240*/  FFMA R12, R11, R6, 1 ;  /* 0x3f8000000b0c7423 */ /* 0x001fc80000000006 */
[----:B------:R-:W-:-:S04]  /*2250*/  FFMA R11, R11, R12, R11 ;  /* 0x0000000c0b0b7223 */ /* 0x000fc8000000000b */
[----:B------:R-:W-:-:S04]  /*2260*/  FFMA R12, R3, R11, RZ ;  /* 0x0000000b030c7223 */ /* 0x000fc800000000ff */
[----:B------:R-:W-:-:S04]  /*2270*/  FFMA R13, R6, R12, R3 ;  /* 0x0000000c060d7223 */ /* 0x000fc80000000003 */
[----:B------:R-:W-:-:S04]  /*2280*/  FFMA R12, R11, R13, R12 ;  /* 0x0000000d0b0c7223 */ /* 0x000fc8000000000c */
[----:B------:R-:W-:-:S04]  /*2290*/  FFMA R3, R6, R12, R3 ;  /* 0x0000000c06037223 */ /* 0x000fc80000000003 */
        /* <DEDUP_REMOVED lines=17> */
[----:B------:R-:W-:Y:S02]  /*23b0*/  IADD3 R12, PT, PT, R7, 0x20, RZ ;  /* 0x00000020070c7810 */ /* 0x000fe40007ffe0ff */
[----:B------:R-:W-:Y:S02]  /*23c0*/  LOP3.LUT R9, R9, 0x7fffff, RZ, 0xc0, !PT ;  /* 0x007fffff09097812 */ /* 0x000fe400078ec0ff */
[----:B------:R-:W-:Y:S02]  /*23d0*/  ISETP.NE.AND P3, PT, R7, RZ, PT ;  /* 0x000000ff0700720c */ /* 0x000fe40003f65270 */
        /* <DEDUP_REMOVED lines=16> */
.L_x_106:
[----:B------:R-:W-:-:S04]  /*24e0*/  LOP3.LUT R6, R6, 0x80000000, RZ, 0xc0, !PT ;  /* 0x8000000006067812 */ /* 0x000fc800078ec0ff */
[----:B------:R-:W-:Y:S01]  /*24f0*/  LOP3.LUT R6, R6, 0x7f800000, RZ, 0xfc, !PT ;  /* 0x7f80000006067812 */ /* 0x000fe200078efcff */
[----:B------:R-:W-:Y:S06]  /*2500*/  BRA `(.L_x_107) ;  /* 0x0000000000047947 */ /* 0x000fec0003800000 */
.L_x_105:
[----:B------:R-:W-:-:S07]  /*2510*/  LEA R6, R9, R6, 0x17 ;  /* 0x0000000609067211 */ /* 0x000fce00078eb8ff */
.L_x_107:
[----:B------:R-:W-:Y:S05]  /*2520*/  BSYNC.RECONVERGENT B1 ;  /* 0x0000000000017941 */ /* 0x000fea0003800200 */
.L_x_104:
[----:B------:R-:W-:Y:S05]  /*2530*/  BRA `(.L_x_108) ;  /* 0x0000000000207947 */ /* 0x000fea0003800000 */
.L_x_103:
[----:B------:R-:W-:-:S04]  /*2540*/  LOP3.LUT R6, R6, 0x80000000, R3, 0x48, !PT ;  /* 0x8000000006067812 */ /* 0x000fc800078e4803 */
[----:B------:R-:W-:Y:S01]  /*2550*/  LOP3.LUT R6, R6, 0x7f800000, RZ, 0xfc, !PT ;  /* 0x7f80000006067812 */ /* 0x000fe200078efcff */
[----:B------:R-:W-:Y:S06]  /*2560*/  BRA `(.L_x_108) ;  /* 0x0000000000147947 */ /* 0x000fec0003800000 */
.L_x_102:
[----:B------:R-:W-:Y:S01]  /*2570*/  LOP3.LUT R6, R6, 0x80000000, R3, 0x48, !PT ;  /* 0x8000000006067812 */ /* 0x000fe200078e4803 */
[----:B------:R-:W-:Y:S06]  /*2580*/  BRA `(.L_x_108) ;  /* 0x00000000000c7947 */ /* 0x000fec0003800000 */
.L_x_101:
[----:B------:R-:W0:Y:S01]  /*2590*/  MUFU.RSQ R6, -QNAN ;  /* 0xffc0000000067908 */ /* 0x000e220000001400 */
[----:B------:R-:W-:Y:S05]  /*25a0*/  BRA `(.L_x_108) ;  /* 0x0000000000047947 */ /* 0x000fea0003800000 */
.L_x_100:
[----:B------:R-:W-:-:S07]  /*25b0*/  FADD.FTZ R6, R3, R6 ;  /* 0x0000000603067221 */ /* 0x000fce0000010000 */
.L_x_108:
[----:B------:R-:W-:Y:S05]  /*25c0*/  BSYNC.RECONVERGENT B0 ;  /* 0x0000000000007941 */ /* 0x000fea0003800200 */
.L_x_98:
[----:B------:R-:W-:Y:S02]  /*25d0*/  HFMA2 R7, -RZ, RZ, 0, 0 ;  /* 0x00000000ff077431 */ /* 0x000fe400000001ff */
[----:B0-----:R-:W-:Y:S01]  /*25e0*/  IMAD.MOV.U32 R3, RZ, RZ, R6 ;  /* 0x000000ffff037224 */ /* 0x001fe200078e0006 */
[----:B------:R-:W-:-:S04]  /*25f0*/  MOV R6, R8 ;  /* 0x0000000800067202 */ /* 0x000fc80000000f00 */
[----:B------:R-:W-:Y:S05]  /*2600*/  RET.REL.NODEC R6 `(_Z7pcr_oddPfS_S_S_S_i) ;  /* 0xffffffd8067c7950 */ /* 0x000fea0003c3ffff */
.L_x_109:
        /* <DEDUP_REMOVED lines=15> */
.L_x_257:


//--------------------- .text._Z3pcrPfS_S_S_S_i   --------------------------
	.section	.text._Z3pcrPfS_S_S_S_i,"ax",@progbits
	.align	128
        .global         _Z3pcrPfS_S_S_S_i
        .type           _Z3pcrPfS_S_S_S_i,@function
        .size           _Z3pcrPfS_S_S_S_i,(.L_x_258 - _Z3pcrPfS_S_S_S_i)
        .other          _Z3pcrPfS_S_S_S_i,@"STO_CUDA_ENTRY STV_DEFAULT"
_Z3pcrPfS_S_S_S_i:
.text._Z3pcrPfS_S_S_S_i:
[----:B------:R-:W-:Y:S01]  /*0000*/  LDC R1, c[0x0][0x37c] ;  /* 0x0000df00ff017b82 */ /* 0x000fe20000000800 */
[----:B------:R-:W0:Y:S07]  /*0010*/  S2R R10, SR_TID.X ;  /* 0x00000000000a7919 */ /* 0x000e2e0000002100 */
[----:B------:R-:W0:Y:S01]  /*0020*/  S2UR UR4, SR_CTAID.X ;  /* 0x00000000000479c3 */ /* 0x000e220000002500 */
[----:B------:R-:W1:Y:S01]  /*0030*/  LDCU.64 UR10, c[0x0][0x358] ;  /* 0x00006b00ff0a77ac */ /* 0x000e620008000a00 */
[----:B------:R-:W-:Y:S01]  /*0040*/  BSSY.RECONVERGENT B0, `(.L_x_110) ;  /* 0x0000018000007945 */ /* 0x000fe20003800200 */
[----:B------:R-:W-:-:S05]  /*0050*/  IMAD.MOV.U32 R17, RZ, RZ, RZ ;  /* 0x000000ffff117224 */ /* 0x000fca00078e00ff */
        /* <DEDUP_REMOVED lines=19> */
[----:B------:R-:W-:Y:S05]  /*0190*/  CALL.REL.NOINC `($__internal_2_$__cuda_sm3x_div_rn_noftz_f32_slowpath) ;  /* 0x0000000c00b07944 */ /* 0x000fea0003c00000 */
[----:B------:R-:W-:-:S07]  /*01a0*/  IMAD.MOV.U32 R17, RZ, RZ, R3 ;  /* 0x000000ffff117224 */ /* 0x000fce00078e0003 */
.L_x_112:
[----:B------:R-:W-:Y:S05]  /*01b0*/  BSYNC.RECONVERGENT B1 ;  /* 0x0000000000017941 */ /* 0x000fea0003800200 */
.L_x_111:
[----:B------:R-:W-:Y:S05]  /*01c0*/  BSYNC.RECONVERGENT B0 ;  /* 0x0000000000007941 */ /* 0x000fea0003800200 */
.L_x_110:
[----:B------:R-:W0:Y:S01]  /*01d0*/  LDCU UR4, c[0x0][0x3a8] ;  /* 0x00007500ff0477ac */ /* 0x000e220008000800 */
[----:B------:R-:W1:Y:S01]  /*01e0*/  LDC.64 R8, c[0x0][0x390] ;  /* 0x0000e400ff087b82 */ /* 0x000e620000000a00 */
[----:B------:R-:W-:Y:S01]  /*01f0*/  BSSY.RECONVERGENT B0, `(.L_x_113) ;  /* 0x0000016000007945 */ /* 0x000fe20003800200 */
[----:B------:R-:W-:Y:S01]  /*0200*/  HFMA2 R0, -RZ, RZ, 0, 0 ;  /* 0x00000000ff007431 */ /* 0x000fe200000001ff */
[----:B0-----:R-:W-:-:S06]  /*0210*/  UIADD3 UR4, UPT, UPT, UR4, -0x1, URZ ;  /* 0xffffffff04047890 */ /* 0x001fcc000fffe0ff */
[C---:B------:R-:W-:Y:S01]  /*0220*/  ISETP.GE.AND P0, PT, R2.reuse, UR4, PT ;  /* 0x0000000402007c0c */ /* 0x040fe2000bf06270 */
[----:B-1----:R-:W-:-:S12]  /*0230*/  IMAD.WIDE R8, R2, 0x4, R8 ;  /* 0x0000000402087825 */ /* 0x002fd800078e0208 */
        /* <DEDUP_REMOVED lines=15> */
.L_x_116:
[----:B------:R-:W-:Y:S05]  /*0330*/  BSYNC.RECONVERGENT B1 ;  /* 0x0000000000017941 */ /* 0x000fea0003800200 */
.L_x_115:
[----:B------:R-:W-:-:S07]  /*0340*/  MOV R0, R11 ;  /* 0x0000000b00007202 */ /* 0x000fce0000000f00 */
.L_x_114:
[----:B------:R-:W-:Y:S05]  /*0350*/  BSYNC.RECONVERGENT B0 ;  /* 0x0000000000007941 */ /* 0x000fea0003800200 */
.L_x_113:
[----:B------:R-:W-:-:S13]  /*0360*/  ISETP.NE.AND P0, PT, R2, RZ, PT ;  /* 0x000000ff0200720c */ /* 0x000fda0003f05270 */
[----:B------:R-:W0:Y:S08]  /*0370*/  @!P0 LDC.64 R18, c[0x0][0x398] ;  /* 0x0000e600ff128b82 */ /* 0x000e300000000a00 */
[----:B------:R-:W1:Y:S08]  /*0380*/  @!P0 LDC.64 R14, c[0x0][0x388] ;  /* 0x0000e200ff0e8b82 */ /* 0x000e700000000a00 */
[----:B------:R-:W2:Y:S08]  /*0390*/  @!P0 LDC.64 R20, c[0x0][0x380] ;  /* 0x0000e000ff148b82 */ /* 0x000eb00000000a00 */
[----:B------:R-:W3:Y:S01]  /*03a0*/  @!P0 LDC.64 R12, c[0x0][0x390] ;  /* 0x0000e400ff0c8b82 */ /* 0x000ee20000000a00 */
[----:B0-----:R-:W4:Y:S04]  /*03b0*/  @!P0 LDG.E R11, desc[UR10][R18.64] ;  /* 0x0000000a120b8981 */ /* 0x001f28000c1e1900 */
[----:B------:R-:W4:Y:S04]  /*03c0*/  @!P0 LDG.E R16, desc[UR10][R18.64+0x4] ;  /* 0x0000040a12108981 */ /* 0x000f28000c1e1900 */
[----:B-1----:R0:W5:Y:S04]  /*03d0*/  @!P0 LDG.E R15, desc[UR10][R14.64] ;  /* 0x0000000a0e0f8981 */ /* 0x002168000c1e1900 */
[----:B--2---:R-:W5:Y:S04]  /*03e0*/  @!P0 LDG.E R20, desc[UR10][R20.64+0x4] ;  /* 0x0000040a14148981 */ /* 0x004f68000c1e1900 */
[----:B---3--:R-:W2:Y:S01]  /*03f0*/  @!P0 LDG.E R13, desc[UR10][R12.64+0x4] ;  /* 0x0000040a0c0d8981 */ /* 0x008ea2000c1e1900 */
[----:B------:R-:W1:Y:S01]  /*0400*/  S2UR UR9, SR_CgaCtaId ;  /* 0x00000000000979c3 */ /* 0x000e620000008800 */
[----:B------:R-:W-:-:S02]  /*0410*/  UMOV UR5, 0x400 ;  /* 0x0000040000057882 */ /* 0x000fc40000000000 */
[----:B------:R-:W-:Y:S02]  /*0420*/  UIADD3 UR6, UPT, UPT, UR5, 0x800, URZ ;  /* 0x0000080005067890 */ /* 0x000fe4000fffe0ff */
[----:B------:R-:W-:Y:S02]  /*0430*/  UIADD3 UR7, UPT, UPT, UR5, 0x1000, URZ ;  /* 0x0000100005077890 */ /* 0x000fe4000fffe0ff */
[----:B------:R-:W-:Y:S02]  /*0440*/  UIADD3 UR8, UPT, UPT, UR5, 0x1800, URZ ;  /* 0x0000180005087890 */ /* 0x000fe4000fffe0ff */
[----:B-1----:R-:W-:Y:S02]  /*0450*/  ULEA UR6, UR9, UR6, 0x18 ;  /* 0x0000000609067291 */ /* 0x002fe4000f8ec0ff */
[----:B------:R-:W-:Y:S02]  /*0460*/  ULEA UR7, UR9, UR7, 0x18 ;  /* 0x0000000709077291 */ /* 0x000fe4000f8ec0ff */
[----:B------:R-:W-:-:S02]  /*0470*/  ULEA UR8, UR9, UR8, 0x18 ;  /* 0x0000000809087291 */ /* 0x000fc4000f8ec0ff */
[----:B------:R-:W-:-:S04]  /*0480*/  ULEA UR5, UR9, UR5, 0x18 ;  /* 0x0000000509057291 */ /* 0x000fc8000f8ec0ff */
[----:B0-----:R-:W-:Y:S01]  /*0490*/  LEA R14, R10, UR8, 0x2 ;  /* 0x000000080a0e7c11 */ /* 0x001fe2000f8e10ff */
[----:B------:R-:W-:Y:S01]  /*04a0*/  BSSY.RECONVERGENT B0, `(.L_x_117) ;  /* 0x0000025000007945 */ /* 0x000fe20003800200 */
[-C--:B----4-:R-:W-:Y:S01]  /*04b0*/  @!P0 FFMA R19, R16, -R0.reuse, R11 ;  /* 0x8000000010138223 */ /* 0x090fe2000000000b */
[C---:B------:R-:W-:Y:S02]  /*04c0*/  LEA R16, R10.reuse, UR6, 0x2 ;  /* 0x000000060a107c11 */ /* 0x040fe4000f8e10ff */
[----:B------:R-:W-:Y:S01]  /*04d0*/  LEA R11, R10, UR5, 0x2 ;  /* 0x000000050a0b7c11 */ /* 0x000fe2000f8e10ff */
[-C--:B-----5:R-:W-:Y:S01]  /*04e0*/  @!P0 FFMA R3, R20, -R0.reuse, R15 ;  /* 0x8000000014038223 */ /* 0x0a0fe2000000000f */
[----:B------:R-:W-:Y:S01]  /*04f0*/  LEA R15, R10, UR7, 0x2 ;  /* 0x000000070a0f7c11 */ /* 0x000fe2000f8e10ff */
[----:B--2---:R-:W-:-:S03]  /*0500*/  @!P0 FMUL R12, R13, -R0 ;  /* 0x800000000d0c8220 */ /* 0x004fc60000400000 */
[----:B------:R0:W-:Y:S04]  /*0510*/  @!P0 STS [R16], R3 ;  /* 0x0000000310008388 */ /* 0x0001e80000000800 */
[----:B------:R0:W-:Y:S04]  /*0520*/  @!P0 STS [R15], R12 ;  /* 0x0000000c0f008388 */ /* 0x0001e80000000800 */
[----:B------:R0:W-:Y:S04]  /*0530*/  @!P0 STS [R14], R19 ;  /* 0x000000130e008388 */ /* 0x0001e80000000800 */
[----:B------:R0:W-:Y:S01]  /*0540*/  @!P0 STS [R11], RZ ;  /* 0x000000ff0b008388 */ /* 0x0001e20000000800 */
[----:B------:R-:W-:Y:S05]  /*0550*/  @!P0 BRA `(.L_x_118) ;  /* 0x0000000000648947 */ /* 0x000fea0003800000 */
[----:B0-----:R-:W0:Y:S01]  /*0560*/  LDC.64 R12, c[0x0][0x398] ;  /* 0x0000e600ff0c7b82 */ /* 0x001e220000000a00 */
[C---:B------:R-:W-:Y:S01]  /*0570*/  ISETP.NE.AND P0, PT, R2.reuse, UR4, PT ;  /* 0x0000000402007c0c */ /* 0x040fe2000bf05270 */
[----:B------:R-:W2:Y:S04]  /*0580*/  LDG.E R18, desc[UR10][R6.64+-0x4] ;  /* 0xfffffc0a06127981 */ /* 0x000ea8000c1e1900 */
[----:B------:R-:W3:Y:S04]  /*0590*/  LDG.E R4, desc[UR10][R4.64] ;  /* 0x0000000a04047981 */ /* 0x000ee8000c1e1900 */
[----:B------:R-:W3:Y:S04]  /*05a0*/  LDG.E R3, desc[UR10][R8.64+-0x4] ;  /* 0xfffffc0a08037981 */ /* 0x000ee8000c1e1900 */
[----:B------:R-:W4:Y:S04]  /*05b0*/  @P0 LDG.E R22, desc[UR10][R6.64+0x4] ;  /* 0x0000040a06160981 */ /* 0x000f28000c1e1900 */
[----:B------:R-:W5:Y:S01]  /*05c0*/  @P0 LDG.E R21, desc[UR10][R8.64+0x4] ;  /* 0x0000040a08150981 */ /* 0x000f62000c1e1900 */
[----:B0-----:R-:W-:-:S05]  /*05d0*/  IMAD.WIDE R12, R2, 0x4, R12 ;  /* 0x00000004020c7825 */ /* 0x001fca00078e020c */
        /* <DEDUP_REMOVED lines=17> */
.L_x_118:
[----:B------:R-:W-:Y:S05]  /*06f0*/  BSYNC.RECONVERGENT B0 ;  /* 0x0000000000007941 */ /* 0x000fea0003800200 */
.L_x_117:
[----:B------:R-:W2:Y:S02]  /*0700*/  LDCU UR4, c[0x0][0x3a8] ;  /* 0x00007500ff0477ac */ /* 0x000ea40008000800 */
[----:B--2---:R-:W-:Y:S01]  /*0710*/  UISETP.GE.AND UP0, UPT, UR4, 0x4, UPT ;  /* 0x000000040400788c */ /* 0x004fe2000bf06270 */
[----:B------:R-:W-:Y:S08]  /*0720*/  BAR.SYNC.DEFER_BLOCKING 0x0 ;  /* 0x0000000000007b1d */ /* 0x000ff00000010000 */
[----:B------:R-:W-:Y:S05]  /*0730*/  BRA.U !UP0, `(.L_x_119) ;  /* 0x0000000508fc7547 */ /* 0x000fea000b800000 */
[----:B------:R-:W-:Y:S01]  /*0740*/  ULEA.HI UR4, UR4, UR4, URZ, 0x1 ;  /* 0x0000000404047291 */ /* 0x000fe2000f8f08ff */
[----:B-1----:R-:W-:-:S03]  /*0750*/  IMAD.MOV.U32 R5, RZ, RZ, 0x1 ;  /* 0x00000001ff057424 */ /* 0x002fc600078e00ff */
[----:B------:R-:W-:-:S12]  /*0760*/  USHF.R.S32.HI UR4, URZ, 0x1, UR4 ;  /* 0x00000001ff047899 */ /* 0x000fd80008011404 */
.L_x_132:
[----:B------:R-:W-:Y:S01]  /*0770*/  ISETP.GE.U32.AND P0, PT, R10, R5, PT ;  /* 0x000000050a00720c */ /* 0x000fe20003f06070 */
[----:B------:R-:W-:-:S12]  /*0780*/  BSSY.RECONVERGENT B0, `(.L_x_120) ;  /* 0x000006e000007945 */ /* 0x000fd80003800200 */
[----:B--2---:R-:W-:Y:S05]  /*0790*/  @P0 BRA `(.L_x_121) ;  /* 0x0000000000700947 */ /* 0x004fea0003800000 */
[----:B0-----:R-:W-:Y:S01]  /*07a0*/  LEA R3, R5, R16, 0x2 ;  /* 0x0000001005037211 */ /* 0x001fe200078e10ff */
[----:B------:R-:W-:Y:S01]  /*07b0*/  LDS R0, [R15] ;  /* 0x000000000f007984 */ /* 0x000fe20000000800 */
[----:B------:R-:W-:Y:S04]  /*07c0*/  BSSY.RECONVERGENT B1, `(.L_x_122) ;  /* 0x000000e000017945 */ /* 0x000fe80003800200 */
[----:B------:R-:W0:Y:S02]  /*07d0*/  LDS R3, [R3] ;  /* 0x0000000003037984 */ /* 0x000e240000000800 */
[----:B0-----:R-:W0:Y:S08]  /*07e0*/  MUFU.RCP R4, R3 ;  /* 0x0000000300047308 */ /* 0x001e300000001000 */
[----:B------:R-:W1:Y:S01]  /*07f0*/  FCHK P0, R0, R3 ;  /* 0x0000000300007302 */ /* 0x000e620000000000 */
[----:B0-----:R-:W-:-:S04]  /*0800*/  FFMA R7, -R3, R4, 1 ;  /* 0x3f80000003077423 */ /* 0x001fc80000000104 */
[----:B------:R-:W-:Y:S01]  /*0810*/  FFMA R7, R4, R7, R4 ;  /* 0x0000000704077223 */ /* 0x000fe20000000004 */
[----:B------:R-:W-:-:S03]  /*0820*/  IMAD.IADD R4, R10, 0x1, R5 ;  /* 0x000000010a047824 */ /* 0x000fc600078e0205 */
[----:B------:R-:W-:-:S04]  /*0830*/  FFMA R6, R0, R7, RZ ;  /* 0x0000000700067223 */ /* 0x000fc800000000ff */
[----:B------:R-:W-:-:S04]  /*0840*/  FFMA R8, -R3, R6, R0 ;  /* 0x0000000603087223 */ /* 0x000fc80000000100 */
[----:B------:R-:W-:Y:S01]  /*0850*/  FFMA R6, R7, R8, R6 ;  /* 0x0000000807067223 */ /* 0x000fe20000000006 */
[----:B-1----:R-:W-:Y:S06]  /*0860*/  @!P0 BRA `(.L_x_123) ;  /* 0x00000000000c8947 */ /* 0x002fec0003800000 */
[----:B------:R-:W-:-:S07]  /*0870*/  MOV R12, 0x890 ;  /* 0x00000890000c7802 */ /* 0x000fce0000000f00 */
[----:B------:R-:W-:Y:S05]  /*0880*/  CALL.REL.NOINC `($__internal_2_$__cuda_sm3x_div_rn_noftz_f32_slowpath) ;  /* 0x0000000400f47944 */ /* 0x000fea0003c00000 */
[----:B------:R-:W-:-:S07]  /*0890*/  MOV R6, R3 ;  /* 0x0000000300067202 */ /* 0x000fce0000000f00 */
.L_x_123:
[----:B------:R-:W-:Y:S05]  /*08a0*/  BSYNC.RECONVERGENT B1 ;  /* 0x0000000000017941 */ /* 0x000fea0003800200 */
.L_x_122:
[C---:B------:R-:W-:Y:S01]  /*08b0*/  IMAD R0, R5.reuse, 0x4, R11 ;  /* 0x0000000405007824 */ /* 0x040fe200078e020b */
[----:B------:R-:W-:Y:S01]  /*08c0*/  LEA R7, R5, R15, 0x2 ;  /* 0x0000000f05077211 */ /* 0x000fe200078e10ff */
[----:B------:R-:W-:Y:S04]  /*08d0*/  LDS R3, [R16] ;  /* 0x0000000010037984 */ /* 0x000fe80000000800 */
[----:B------:R-:W0:Y:S04]  /*08e0*/  LDS R0, [R0] ;  /* 0x0000000000007984 */ /* 0x000e280000000800 */
[----:B------:R-:W1:Y:S04]  /*08f0*/  LDS R7, [R7] ;  /* 0x0000000007077984 */ /* 0x000e680000000800 */
[----:B------:R2:W3:Y:S01]  /*0900*/  LDS R12, [R14] ;  /* 0x000000000e0c7984 */ /* 0x0004e20000000800 */
[----:B0-----:R-:W-:Y:S01]  /*0910*/  FFMA R9, R0, -R6, R3 ;  /* 0x8000000600097223 */ /* 0x001fe20000000003 */
[----:B------:R-:W-:-:S02]  /*0920*/  IMAD.MOV.U32 R3, RZ, RZ, R6 ;  /* 0x000000ffff037224 */ /* 0x000fc400078e0006 */
[----:B-1----:R-:W-:Y:S01]  /*0930*/  FMUL R8, R7, -R6 ;  /* 0x8000000607087220 */ /* 0x002fe20000400000 */
[----:B------:R-:W-:Y:S01]  /*0940*/  HFMA2 R6, -RZ, RZ, 0, 0 ;  /* 0x00000000ff067431 */ /* 0x000fe200000001ff */
[----:B--2---:R-:W-:Y:S06]  /*0950*/  BRA `(.L_x_124) ;  /* 0x0000000400407947 */ /* 0x004fec0003800000 */
.L_x_121:
[----:B------:R-:W-:-:S05]  /*0960*/  IMAD.IADD R4, R10, 0x1, R5 ;  /* 0x000000010a047824 */ /* 0x000fca00078e0205 */
[----:B------:R-:W-:-:S13]  /*0970*/  ISETP.GE.U32.AND P0, PT, R4, 0x200, PT ;  /* 0x000002000400780c */ /* 0x000fda0003f06070 */
[----:B------:R-:W-:Y:S05]  /*0980*/  @!P0 BRA `(.L_x_125) ;  /* 0x00000000006c8947 */ /* 0x000fea0003800000 */
[----:B------:R-:W-:Y:S01]  /*0990*/  IADD3 R4, PT, PT, R10, -R5, RZ ;  /* 0x800000050a047210 */ /* 0x000fe20007ffe0ff */
[----:B------:R-:W-:Y:S01]  /*09a0*/  LDS R0, [R11] ;  /* 0x000000000b007984 */ /* 0x000fe20000000800 */
[----:B------:R-:W-:Y:S02]  /*09b0*/  BSSY.RECONVERGENT B1, `(.L_x_126) ;  /* 0x000000e000017945 */ /* 0x000fe40003800200 */
[----:B0-----:R-:W-:-:S05]  /*09c0*/  LEA R3, R4, UR6, 0x2 ;  /* 0x0000000604037c11 */ /* 0x001fca000f8e10ff */
[----:B------:R-:W0:Y:S02]  /*09d0*/  LDS R9, [R3] ;  /* 0x0000000003097984 */ /* 0x000e240000000800 */
[----:B0-----:R-:W0:Y:S08]  /*09e0*/  MUFU.RCP R6, R9 ;  /* 0x0000000900067308 */ /* 0x001e300000001000 */
[----:B------:R-:W1:Y:S01]  /*09f0*/  FCHK P0, R0, R9 ;  /* 0x0000000900007302 */ /* 0x000e620000000000 */
[----:B0-----:R-:W-:-:S04]  /*0a00*/  FFMA R7, -R9, R6, 1 ;  /* 0x3f80000009077423 */ /* 0x001fc80000000106 */
[----:B------:R-:W-:-:S04]  /*0a10*/  FFMA R7, R6, R7, R6 ;  /* 0x0000000706077223 */ /* 0x000fc80000000006 */
[----:B------:R-:W-:-:S04]  /*0a20*/  FFMA R6, R0, R7, RZ ;  /* 0x0000000700067223 */ /* 0x000fc800000000ff */
[----:B------:R-:W-:-:S04]  /*0a30*/  FFMA R8, -R9, R6, R0 ;  /* 0x0000000609087223 */ /* 0x000fc80000000100 */
[----:B------:R-:W-:Y:S01]  /*0a40*/  FFMA R3, R7, R8, R6 ;  /* 0x0000000807037223 */ /* 0x000fe20000000006 */
[----:B-1----:R-:W-:Y:S06]  /*0a50*/  @!P0 BRA `(.L_x_127) ;  /* 0x00000000000c8947 */ /* 0x002fec0003800000 */
[----:B------:R-:W-:Y:S01]  /*0a60*/  IMAD.MOV.U32 R3, RZ, RZ, R9 ;  /* 0x000000ffff037224 */ /* 0x000fe200078e0009 */
[----:B------:R-:W-:-:S07]  /*0a70*/  MOV R12, 0xa90 ;  /* 0x00000a90000c7802 */ /* 0x000fce0000000f00 */
[----:B------:R-:W-:Y:S05]  /*0a80*/  CALL.REL.NOINC `($__internal_2_$__cuda_sm3x_div_rn_noftz_f32_slowpath) ;  /* 0x0000000400747944 */ /* 0x000fea0003c00000 */
.L_x_127:
[----:B------:R-:W-:Y:S05]  /*0a90*/  BSYNC.RECONVERGENT B1 ;  /* 0x0000000000017941 */ /* 0x000fea0003800200 */
.L_x_126:
[C---:B------:R-:W-:Y:S01]  /*0aa0*/  LEA R7, R4.reuse, UR7, 0x2 ;  /* 0x0000000704077c11 */ /* 0x040fe2000f8e10ff */
[----:B------:R-:W-:Y:S01]  /*0ab0*/  LDS R6, [R16] ;  /* 0x0000000010067984 */ /* 0x000fe20000000800 */
[----:B------:R-:W-:Y:S02]  /*0ac0*/  LEA R0, R4, UR5, 0x2 ;  /* 0x0000000504007c11 */ /* 0x000fe4000f8e10ff */
[----:B------:R-:W-:Y:S01]  /*0ad0*/  MOV R8, RZ ;  /* 0x000000ff00087202 */ /* 0x000fe20000000f00 */
[----:B------:R-:W-:Y:S04]  /*0ae0*/  LDS R12, [R14] ;  /* 0x000000000e0c7984 */ /* 0x000fe80000000800 */
[----:B------:R-:W0:Y:S04]  /*0af0*/  LDS R7, [R7] ;  /* 0x0000000007077984 */ /* 0x000e280000000800 */
[----:B------:R-:W1:Y:S01]  /*0b00*/  LDS R0, [R0] ;  /* 0x0000000000007984 */ /* 0x000e620000000800 */
[-C--:B0-----:R-:W-:Y:S01]  /*0b10*/  FFMA R9, R7, -R3.reuse, R6 ;  /* 0x8000000307097223 */ /* 0x081fe20000000006 */
[----:B-1----:R-:W-:Y:S01]  /*0b20*/  FMUL R6, R0, -R3 ;  /* 0x8000000300067220 */ /* 0x002fe20000400000 */
[----:B------:R-:W-:Y:S06]  /*0b30*/  BRA `(.L_x_124) ;  /* 0x0000000000c87947 */ /* 0x000fec0003800000 */
.L_x_125:
[----:B------:R-:W-:Y:S01]  /*0b40*/  IMAD.IADD R6, R10, 0x1, -R5 ;  /* 0x000000010a067824 */ /* 0x000fe200078e0a05 */
[----:B------:R-:W-:Y:S01]  /*0b50*/  LDS R0, [R11] ;  /* 0x000000000b007984 */ /* 0x000fe20000000800 */
[----:B------:R-:W-:Y:S03]  /*0b60*/  BSSY.RECONVERGENT B1, `(.L_x_128) ;  /* 0x000000e000017945 */ /* 0x000fe60003800200 */
[----:B0-----:R-:W-:-:S06]  /*0b70*/  LEA R3, R6, UR6, 0x2 ;  /* 0x0000000606037c11 */ /* 0x001fcc000f8e10ff */
        /* <DEDUP_REMOVED lines=11> */
[----:B------:R-:W-:-:S07]  /*0c30*/  MOV R7, R3 ;  /* 0x0000000300077202 */ /* 0x000fce0000000f00 */
.L_x_129:
[----:B------:R-:W-:Y:S05]  /*0c40*/  BSYNC.RECONVERGENT B1 ;  /* 0x0000000000017941 */ /* 0x000fea0003800200 */
.L_x_128:
[----:B------:R-:W-:Y:S01]  /*0c50*/  IMAD R13, R5, 0x4, R16 ;  /* 0x00000004050d7824 */ /* 0x000fe200078e0210 */
[----:B------:R-:W-:Y:S01]  /*0c60*/  LDS R0, [R15] ;  /* 0x000000000f007984 */ /* 0x000fe20000000800 */
[----:B------:R-:W-:Y:S04]  /*0c70*/  BSSY.RECONVERGENT B1, `(.L_x_130) ;  /* 0x000000d000017945 */ /* 0x000fe80003800200 */
        /* <DEDUP_REMOVED lines=11> */
[----:B------:R-:W-:Y:S05]  /*0d30*/  CALL.REL.NOINC `($__internal_2_$__cuda_sm3x_div_rn_noftz_f32_slowpath) ;  /* 0x0000000000c87944 */ /* 0x000fea0003c00000 */
.L_x_131:
[----:B------:R-:W-:Y:S05]  /*0d40*/  BSYNC.RECONVERGENT B1 ;  /* 0x0000000000017941 */ /* 0x000fea0003800200 */
.L_x_130:
[C---:B------:R-:W-:Y:S01]  /*0d50*/  LEA R13, R6.reuse, UR7, 0x2 ;  /* 0x00000007060d7c11 */ /* 0x040fe2000f8e10ff */
[C---:B------:R-:W-:Y:S01]  /*0d60*/  IMAD R19, R5.reuse, 0x4, R11 ;  /* 0x0000000405137824 */ /* 0x040fe200078e020b */
[C---:B------:R-:W-:Y:S01]  /*0d70*/  LEA R0, R6.reuse, UR5, 0x2 ;  /* 0x0000000506007c11 */ /* 0x040fe2000f8e10ff */
[----:B------:R-:W-:Y:S01]  /*0d80*/  LDS R12, [R14] ;  /* 0x000000000e0c7984 */ /* 0x000fe20000000800 */
[----:B------:R-:W-:Y:S02]  /*0d90*/  LEA R17, R6, UR8, 0x2 ;  /* 0x0000000806117c11 */ /* 0x000fe4000f8e10ff */
[----:B------:R-:W-:Y:S01]  /*0da0*/  LEA R18, R5, R15, 0x2 ;  /* 0x0000000f05127211 */ /* 0x000fe200078e10ff */
[----:B------:R-:W-:Y:S04]  /*0db0*/  LDS R6, [R16] ;  /* 0x0000000010067984 */ /* 0x000fe80000000800 */
[----:B------:R-:W0:Y:S04]  /*0dc0*/  LDS R13, [R13] ;  /* 0x000000000d0d7984 */ /* 0x000e280000000800 */
[----:B------:R-:W1:Y:S04]  /*0dd0*/  LDS R9, [R19] ;  /* 0x0000000013097984 */ /* 0x000e680000000800 */
[----:B------:R-:W2:Y:S04]  /*0de0*/  LDS R0, [R0] ;  /* 0x0000000000007984 */ /* 0x000ea80000000800 */
[----:B------:R-:W3:Y:S04]  /*0df0*/  LDS R17, [R17] ;  /* 0x0000000011117984 */ /* 0x000ee80000000800 */
[----:B------:R-:W4:Y:S01]  /*0e00*/  LDS R18, [R18] ;  /* 0x0000000012127984 */ /* 0x000f220000000800 */
[----:B0-----:R-:W-:-:S04]  /*0e10*/  FFMA R8, R13, -R7, R6 ;  /* 0x800000070d087223 */ /* 0x001fc80000000006 */
[----:B-1----:R-:W-:Y:S01]  /*0e20*/  FFMA R9, R9, -R3, R8 ;  /* 0x8000000309097223 */ /* 0x002fe20000000008 */
[-C--:B--2---:R-:W-:Y:S01]  /*0e30*/  FMUL R6, R0, -R7.reuse ;  /* 0x8000000700067220 */ /* 0x084fe20000400000 */
[----:B---3--:R-:W-:Y:S01]  /*0e40*/  FFMA R12, R17, -R7, R12 ;  /* 0x80000007110c7223 */ /* 0x008fe2000000000c */
[----:B----4-:R-:W-:-:S07]  /*0e50*/  FMUL R8, R18, -R3 ;  /* 0x8000000312087220 */ /* 0x010fce0000400000 */
.L_x_124:
[----:B------:R-:W-:Y:S05]  /*0e60*/  BSYNC.RECONVERGENT B0 ;  /* 0x0000000000007941 */ /* 0x000fea0003800200 */
.L_x_120:
[----:B------:R-:W-:Y:S01]  /*0e70*/  LEA R4, R4, UR8, 0x2 ;  /* 0x0000000804047c11 */ /* 0x000fe2000f8e10ff */
[----:B------:R-:W-:-:S04]  /*0e80*/  IMAD.SHL.U32 R5, R5, 0x2, RZ ;  /* 0x0000000205057824 */ /* 0x000fc800078e00ff */
[----:B------:R-:W3:Y:S01]  /*0e90*/  LDS R7, [R4] ;  /* 0x0000000004077984 */ /* 0x000ee20000000800 */
[----:B------:R-:W-:Y:S01]  /*0ea0*/  BAR.SYNC.DEFER_BLOCKING 0x0 ;  /* 0x0000000000007b1d */ /* 0x000fe20000010000 */
[----:B------:R-:W-:-:S05]  /*0eb0*/  ISETP.GE.AND P0, PT, R5, UR4, PT ;  /* 0x0000000405007c0c */ /* 0x000fca000bf06270 */
[----:B------:R2:W-:Y:S04]  /*0ec0*/  STS [R11], R6 ;  /* 0x000000060b007388 */ /* 0x0005e80000000800 */
[----:B------:R2:W-:Y:S04]  /*0ed0*/  STS [R16], R9 ;  /* 0x0000000910007388 */ /* 0x0005e80000000800 */
[----:B------:R2:W-:Y:S01]  /*0ee0*/  STS [R15], R8 ;  /* 0x000000080f007388 */ /* 0x0005e20000000800 */
[----:B---3--:R-:W-:-:S05]  /*0ef0*/  FFMA R3, R7, -R3, R12 ;  /* 0x8000000307037223 */ /* 0x008fca000000000c */
[----:B------:R2:W-:Y:S01]  /*0f00*/  STS [R14], R3 ;  /* 0x000000030e007388 */ /* 0x0005e20000000800 */
[----:B------:R-:W-:Y:S06]  /*0f10*/  BAR.SYNC.DEFER_BLOCKING 0x0 ;  /* 0x0000000000007b1d */ /* 0x000fec0000010000 */
[----:B------:R-:W-:Y:S05]  /*0f20*/  @!P0 BRA `(.L_x_132) ;  /* 0xfffffff800108947 */ /* 0x000fea000383ffff */
.L_x_119:
[----:B012---:R-:W0:Y:S01]  /*0f30*/  LDS R3, [R16] ;  /* 0x0000000010037984 */ /* 0x007e220000000800 */
        /* <DEDUP_REMOVED lines=13> */
.L_x_134:
[----:B------:R-:W-:Y:S05]  /*1010*/  BSYNC.RECONVERGENT B0 ;  /* 0x0000000000007941 */ /* 0x000fea0003800200 */
.L_x_133:
[----:B------:R-:W0:Y:S02]  /*1020*/  LDC.64 R4, c[0x0][0x3a0] ;  /* 0x0000e800ff047b82 */ /* 0x000e240000000a00 */
[----:B0-----:R-:W-:-:S05]  /*1030*/  IMAD.WIDE.U32 R2, R2, 0x4, R4 ;  /* 0x0000000402027825 */ /* 0x001fca00078e0004 */
[----:B------:R-:W-:Y:S01]  /*1040*/  STG.E desc[UR10][R2.64], R7 ;  /* 0x0000000702007986 */ /* 0x000fe2000c10190a */
[----:B------:R-:W-:Y:S05]  /*1050*/  EXIT ;  /* 0x000000000000794d */ /* 0x000fea0003800000 */
        .weak           $__internal_2_$__cuda_sm3x_div_rn_noftz_f32_slowpath
        .type           $__internal_2_$__cuda_sm3x_div_rn_noftz_f32_slowpath,@function
        .size           $__internal_2_$__cuda_sm3x_div_rn_noftz_f32_slowpath,(.L_x_258 - $__internal_2_$__cuda_sm3x_div_rn_noftz_f32_slowpath)
$__internal_2_$__cuda_sm3x_div_rn_noftz_f32_slowpath:
        /* <DEDUP_REMOVED lines=29> */
[----:B------:R-:W-:Y:S01]  /*1230*/  @P0 MOV R18, RZ ;  /* 0x000000ff00120202 */ /* 0x000fe20000000f00 */
[----:B------:R-:W-:Y:S02]  /*1240*/  @!P0 IMAD.MOV.U32 R18, RZ, RZ, -0x40 ;  /* 0xffffffc0ff128424 */ /* 0x000fe400078e00ff */
[----:B------:R-:W-:Y:S01]  /*1250*/  @!P0 FFMA R0, R0, 1.84467440737095516160e+19, RZ ;  /* 0x5f80000000008823 */ /* 0x000fe200000000ff */
[----:B------:R-:W-:Y:S02]  /*1260*/  @!P1 FFMA R3, R3, 1.84467440737095516160e+19, RZ ;  /* 0x5f80000003039823 */ /* 0x000fe400000000ff */
[----:B------:R-:W-:-:S07]  /*1270*/  @!P1 IADD3 R18, PT, PT, R18, 0x40, RZ ;  /* 0x0000004012129810 */ /* 0x000fce0007ffe0ff */
.L_x_136:
[----:B------:R-:W-:Y:S01]  /*1280*/  LEA R20, R13, 0xc0800000, 0x17 ;  /* 0xc08000000d147811 */ /* 0x000fe200078eb8ff */
[----:B------:R-:W-:Y:S01]  /*1290*/  BSSY.RECONVERGENT B3, `(.L_x_141) ;  /* 0x0000036000037945 */ /* 0x000fe20003800200 */
[----:B------:R-:W-:-:S03]  /*12a0*/  IADD3 R19, PT, PT, R19, -0x7f, RZ ;  /* 0xffffff8113137810 */ /* 0x000fc60007ffe0ff */
[----:B------:R-:W-:Y:S02]  /*12b0*/  IMAD.IADD R22, R3, 0x1, -R20 ;  /* 0x0000000103167824 */ /* 0x000fe400078e0a14 */
[C---:B------:R-:W-:Y:S01]  /*12c0*/  IMAD R0, R19.reuse, -0x800000, R0 ;  /* 0xff80000013007824 */ /* 0x040fe200078e0200 */
[----:B------:R-:W-:Y:S01]  /*12d0*/  IADD3 R19, PT, PT, R19, 0x7f, -R13 ;  /* 0x0000007f13137810 */ /* 0x000fe20007ffe80d */
[----:B------:R-:W0:Y:S01]  /*12e0*/  MUFU.RCP R20, R22 ;  /* 0x0000001600147308 */ /* 0x000e220000001000 */
[----:B------:R-:W-:-:S03]  /*12f0*/  FADD.FTZ R21, -R22, -RZ ;  /* 0x800000ff16157221 */ /* 0x000fc60000010100 */
[----:B------:R-:W-:Y:S02]  /*1300*/  IMAD.IADD R19, R19, 0x1, R18 ;  /* 0x0000000113137824 */ /* 0x000fe400078e0212 */
        /* <DEDUP_REMOVED lines=8> */
[----:B------:R-:W-:-:S04]  /*1390*/  LOP3.LUT R13, R13, 0xff, RZ, 0xc0, !PT ;  /* 0x000000ff0d0d7812 */ /* 0x000fc800078ec0ff */
[----:B------:R-:W-:-:S05]  /*13a0*/  IADD3 R13, PT, PT, R13, R19, RZ ;  /* 0x000000130d0d7210 */ /* 0x000fca0007ffe0ff */
[----:B------:R-:W-:-:S05]  /*13b0*/  VIADD R18, R13, 0xffffffff ;  /* 0xffffffff0d127836 */ /* 0x000fca0000000000 */
        /* <DEDUP_REMOVED lines=9> */
[-CC-:B------:R-:W-:Y:S01]  /*1450*/  FFMA.RZ R18, R3, R21.reuse, R20.reuse ;  /* 0x0000001503127223 */ /* 0x180fe2000000c014 */
[C---:B------:R-:W-:Y:S02]  /*1460*/  ISETP.NE.AND P2, PT, R13.reuse, RZ, PT ;  /* 0x000000ff0d00720c */ /* 0x040fe40003f45270 */
[----:B------:R-:W-:Y:S02]  /*1470*/  ISETP.NE.AND P1, PT, R13, RZ, PT ;  /* 0x000000ff0d00720c */ /* 0x000fe40003f25270 */
[----:B------:R-:W-:Y:S01]  /*1480*/  LOP3.LUT R19, R18, 0x7fffff, RZ, 0xc0, !PT ;  /* 0x007fffff12137812 */ /* 0x000fe200078ec0ff */
[CCC-:B------:R-:W-:Y:S01]  /*1490*/  FFMA.RP R18, R3.reuse, R21.reuse, R20.reuse ;  /* 0x0000001503127223 */ /* 0x1c0fe20000008014 */
[----:B------:R-:W-:Y:S01]  /*14a0*/  FFMA.RM R3, R3, R21, R20 ;  /* 0x0000001503037223 */ /* 0x000fe20000004014 */
[----:B------:R-:W-:Y:S01]  /*14b0*/  IADD3 R20, PT, PT, R13, 0x20, RZ ;  /* 0x000000200d147810 */ /* 0x000fe20007ffe0ff */
[----:B------:R-:W-:Y:S01]  /*14c0*/  IMAD.MOV R13, RZ, RZ, -R13 ;  /* 0x000000ffff0d7224 */ /* 0x000fe200078e0a0d */
[----:B------:R-:W-:-:S02]  /*14d0*/  LOP3.LUT R19, R19, 0x800000, RZ, 0xfc, !PT ;  /* 0x0080000013137812 */ /* 0x000fc400078efcff */
[----:B------:R-:W-:Y:S02]  /*14e0*/  FSETP.NEU.FTZ.AND P0, PT, R18, R3, PT ;  /* 0x000000031200720b */ /* 0x000fe40003f1d000 */
[----:B------:R-:W-:Y:S02]  /*14f0*/  SHF.L.U32 R20, R19, R20, RZ ;  /* 0x0000001413147219 */ /* 0x000fe400000006ff */
[----:B------:R-:W-:Y:S02]  /*1500*/  SEL R18, R13, RZ, P2 ;  /* 0x000000ff0d127207 */ /* 0x000fe40001000000 */
[----:B------:R-:W-:Y:S02]  /*1510*/  ISETP.NE.AND P1, PT, R20, RZ, P1 ;  /* 0x000000ff1400720c */ /* 0x000fe40000f25270 */
[----:B------:R-:W-:Y:S02]  /*1520*/  SHF.R.U32.HI R18, RZ, R18, R19 ;  /* 0x00000012ff127219 */ /* 0x000fe40000011613 */
[----:B------:R-:W-:-:S02]  /*1530*/  PLOP3.LUT P0, PT, P0, P1, PT, 0xf8, 0x8f ;  /* 0x00000000008f781c */ /* 0x000fc40000703f70 */
[----:B------:R-:W-:Y:S02]  /*1540*/  SHF.R.U32.HI R20, RZ, 0x1, R18 ;  /* 0x00000001ff147819 */ /* 0x000fe40000011612 */
[----:B------:R-:W-:-:S04]  /*1550*/  SEL R3, RZ, 0x1, !P0 ;  /* 0x00000001ff037807 */ /* 0x000fc80004000000 */
[----:B------:R-:W-:-:S04]  /*1560*/  LOP3.LUT R3, R3, 0x1, R20, 0xf8, !PT ;  /* 0x0000000103037812 */ /* 0x000fc800078ef814 */
[----:B------:R-:W-:-:S04]  /*1570*/  LOP3.LUT R3, R3, R18, RZ, 0xc0, !PT ;  /* 0x0000001203037212 */ /* 0x000fc800078ec0ff */
[----:B------:R-:W-:-:S04]  /*1580*/  IADD3 R3, PT, PT, R20, R3, RZ ;  /* 0x0000000314037210 */ /* 0x000fc80007ffe0ff */
[----:B------:R-:W-:Y:S01]  /*1590*/  LOP3.LUT R0, R3, R0, RZ, 0xfc, !PT ;  /* 0x0000000003007212 */ /* 0x000fe200078efcff */
[----:B------:R-:W-:Y:S06]  /*15a0*/  BRA `(.L_x_144) ;  /* 0x0000000000107947 */ /* 0x000fec0003800000 */
.L_x_143:
[----:B------:R-:W-:-:S04]  /*15b0*/  LOP3.LUT R0, R0, 0x80000000, RZ, 0xc0, !PT ;  /* 0x8000000000007812 */ /* 0x000fc800078ec0ff */
[----:B------:R-:W-:Y:S01]  /*15c0*/  LOP3.LUT R0, R0, 0x7f800000, RZ, 0xfc, !PT ;  /* 0x7f80000000007812 */ /* 0x000fe200078efcff */
[----:B------:R-:W-:Y:S06]  /*15d0*/  BRA `(.L_x_144) ;  /* 0x0000000000047947 */ /* 0x000fec0003800000 */
.L_x_142:
[----:B------:R-:W-:-:S07]  /*15e0*/  IMAD R0, R19, 0x800000, R0 ;  /* 0x0080000013007824 */ /* 0x000fce00078e0200 */
.L_x_144:
[----:B------:R-:W-:Y:S05]  /*15f0*/  BSYNC.RECONVERGENT B3 ;  /* 0x0000000000037941 */ /* 0x000fea0003800200 */
.L_x_141:
[----:B------:R-:W-:Y:S05]  /*1600*/  BRA `(.L_x_145) ;  /* 0x0000000000207947 */ /* 0x000fea0003800000 */
.L_x_140:
[----:B------:R-:W-:-:S04]  /*1610*/  LOP3.LUT R0, R3, 0x80000000, R0, 0x48, !PT ;  /* 0x8000000003007812 */ /* 0x000fc800078e4800 */
[----:B------:R-:W-:Y:S01]  /*1620*/  LOP3.LUT R0, R0, 0x7f800000, RZ, 0xfc, !PT ;  /* 0x7f80000000007812 */ /* 0x000fe200078efcff */
[----:B------:R-:W-:Y:S06]  /*1630*/  BRA `(.L_x_145) ;  /* 0x0000000000147947 */ /* 0x000fec0003800000 */
.L_x_139:
[----:B------:R-:W-:Y:S01]  /*1640*/  LOP3.LUT R0, R3, 0x80000000, R0, 0x48, !PT ;  /* 0x8000000003007812 */ /* 0x000fe200078e4800 */
[----:B------:R-:W-:Y:S06]  /*1650*/  BRA `(.L_x_145) ;  /* 0x00000000000c7947 */ /* 0x000fec0003800000 */
.L_x_138:
[----:B------:R-:W0:Y:S01]  /*1660*/  MUFU.RSQ R0, -QNAN ;  /* 0xffc0000000007908 */ /* 0x000e220000001400 */
[----:B------:R-:W-:Y:S05]  /*1670*/  BRA `(.L_x_145) ;  /* 0x0000000000047947 */ /* 0x000fea0003800000 */
.L_x_137:
[----:B------:R-:W-:-:S07]  /*1680*/  FADD.FTZ R0, R0, R3 ;  /* 0x0000000300007221 */ /* 0x000fce0000010000 */
.L_x_145:
[----:B------:R-:W-:Y:S05]  /*1690*/  BSYNC.RECONVERGENT B2 ;  /* 0x0000000000027941 */ /* 0x000fea0003800200 */
.L_x_135:
[----:B------:R-:W-:Y:S01]  /*16a0*/  HFMA2 R13, -RZ, RZ, 0, 0 ;  /* 0x00000000ff0d7431 */ /* 0x000fe200000001ff */
[----:B0-----:R-:W-:-:S03]  /*16b0*/  MOV R3, R0 ;  /* 0x0000000000037202 */ /* 0x001fc60000000f00 */
[----:B------:R-:W-:Y:S05]  /*16c0*/  RET.REL.NODEC R12 `(_Z3pcrPfS_S_S_S_i) ;  /* 0xffffffe80c4c7950 */ /* 0x000fea0003c3ffff */
.L_x_146:
        /* <DEDUP_REMOVED lines=11> */
.L_x_258:


//--------------------- .text._Z2crPfS_S_S_S_i    --------------------------
	.section	.text._Z2crPfS_S_S_S_i,"ax",@progbits
	.align	128
        .global         _Z2crPfS_S_S_S_i
        .type           _Z2crPfS_S_S_S_i,@function
        .size           _Z2crPfS_S_S_S_i,(.L_x_259 - _Z2crPfS_S_S_S_i)
        .other          _Z2crPfS_S_S_S_i,@"STO_CUDA_ENTRY STV_DEFAULT"
_Z2crPfS_S_S_S_i:
.text._Z2crPfS_S_S_S_i:
[----:B------:R-:W-:Y:S01]  /*0000*/  LDC R1, c[0x0][0x37c] ;  /* 0x0000df00ff017b82 */ /* 0x000fe20000000800 */
[----:B------:R-:W0:Y:S07]  /*0010*/  S2R R4, SR_TID.X ;  /* 0x0000000000047919 */ /* 0x000e2e0000002100 */
[----:B------:R-:W1:Y:S01]  /*0020*/  LDC.64 R18, c[0x0][0x388] ;  /* 0x0000e200ff127b82 */ /* 0x000e620000000a00 */
[----:B------:R-:W2:Y:S07]  /*0030*/  LDCU.64 UR8, c[0x0][0x358] ;  /* 0x00006b00ff0877ac */ /* 0x000eae0008000a00 */
[----:B------:R-:W3:Y:S01]  /*0040*/  LDC.64 R16, c[0x0][0x380] ;  /* 0x0000e000ff107b82 */ /* 0x000ee20000000a00 */
[----:B0-----:R-:W-:-:S05]  /*0050*/  SHF.L.U32 R20, R4, 0x1, RZ ;  /* 0x0000000104147819 */ /* 0x001fca00000006ff */
[----:B-1----:R-:W-:-:S05]  /*0060*/  IMAD.WIDE.U32 R18, R20, 0x4, R18 ;  /* 0x0000000414127825 */ /* 0x002fca00078e0012 */
[----:B--2---:R-:W2:Y:S01]  /*0070*/  LDG.E R0, desc[UR8][R18.64] ;  /* 0x0000000812007981 */ /* 0x004ea2000c1e1900 */
[----:B---3--:R-:W-:-:S05]  /*0080*/  IMAD.WIDE.U32 R16, R20, 0x4, R16 ;  /* 0x0000000414107825 */ /* 0x008fca00078e0010 */
[----:B------:R-:W3:Y:S01]  /*0090*/  LDG.E R2, desc[UR8][R16.64+0x4] ;  /* 0x0000040810027981 */ /* 0x000ee2000c1e1900 */
[----:B------:R-:W-:Y:S01]  /*00a0*/  BSSY.RECONVERGENT B2, `(.L_x_147) ;  /* 0x000000e000027945 */ /* 0x000fe20003800200 */
[----:B------:R-:W-:Y:S01]  /*00b0*/  HFMA2 R21, -RZ, RZ, 0, 0 ;  /* 0x00000000ff157431 */ /* 0x000fe200000001ff */
[----:B------:R-:W-:Y:S01]  /*00c0*/  IADD3 R5, PT, PT, R20, 0x1, RZ ;  /* 0x0000000114057810 */ /* 0x000fe20007ffe0ff */
        /* <DEDUP_REMOVED lines=9> */
[----:B------:R-:W-:Y:S05]  /*0160*/  CALL.REL.NOINC `($__internal_3_$__cuda_sm3x_div_rn_noftz_f32_slowpath) ;  /* 0x0000003c006c7944 */ /* 0x000fea0003c00000 */
[----:B------:R-:W-:-:S07]  /*0170*/  MOV R6, R0 ;  /* 0x0000000000067202 */ /* 0x000fce0000000f00 */
.L_x_148:
[----:B------:R-:W-:Y:S05]  /*0180*/  BSYNC.RECONVERGENT B2 ;  /* 0x0000000000027941 */ /* 0x000fea0003800200 */
.L_x_147:
[----:B------:R-:W0:Y:S01]  /*0190*/  LDCU UR4, c[0x0][0x3a8] ;  /* 0x00007500ff0477ac */ /* 0x000e220008000800 */
[----:B------:R-:W1:Y:S01]  /*01a0*/  LDC.64 R14, c[0x0][0x390] ;  /* 0x0000e400ff0e7b82 */ /* 0x000e620000000a00 */
[----:B------:R-:W-:Y:S01]  /*01b0*/  BSSY.RECONVERGENT B2, `(.L_x_149) ;  /* 0x0000016000027945 */ /* 0x000fe20003800200 */
[----:B------:R-:W-:Y:S01]  /*01c0*/  HFMA2 R0, -RZ, RZ, 0, 0 ;  /* 0x00000000ff007431 */ /* 0x000fe200000001ff */
[----:B0-----:R-:W-:-:S06]  /*01d0*/  UIADD3 UR4, UPT, UPT, UR4, -0x1, URZ ;  /* 0xffffffff04047890 */ /* 0x001fcc000fffe0ff */
[----:B------:R-:W-:Y:S01]  /*01e0*/  ISETP.GE.AND P0, PT, R5, UR4, PT ;  /* 0x0000000405007c0c */ /* 0x000fe2000bf06270 */
[----:B-1----:R-:W-:-:S12]  /*01f0*/  IMAD.WIDE.U32 R14, R20, 0x4, R14 ;  /* 0x00000004140e7825 */ /* 0x002fd800078e000e */
        /* <DEDUP_REMOVED lines=15> */
.L_x_152:
[----:B------:R-:W-:Y:S05]  /*02f0*/  BSYNC.RECONVERGENT B3 ;  /* 0x0000000000037941 */ /* 0x000fea0003800200 */
.L_x_151:
[----:B------:R-:W-:-:S07]  /*0300*/  IMAD.MOV.U32 R0, RZ, RZ, R3 ;  /* 0x000000ffff007224 */ /* 0x000fce00078e0003 */
.L_x_150:
[----:B------:R-:W-:Y:S05]  /*0310*/  BSYNC.RECONVERGENT B2 ;  /* 0x0000000000027941 */ /* 0x000fea0003800200 */
.L_x_149:
[----:B------:R-:W0:Y:S01]  /*0320*/  LDCU UR4, c[0x0][0x3a8] ;  /* 0x00007500ff0477ac */ /* 0x000e220008000800 */
[----:B------:R-:W2:Y:S01]  /*0330*/  LDG.E R7, desc[UR8][R18.64+0x4] ;  /* 0x0000040812077981 */ /* 0x000ea2000c1e1900 */
[----:B------:R-:W1:Y:S03]  /*0340*/  LDCU.64 UR6, c[0x0][0x398] ;  /* 0x00007300ff0677ac */ /* 0x000e660008000a00 */
[----:B------:R-:W2:Y:S04]  /*0350*/  LDG.E R10, desc[UR8][R14.64] ;  /* 0x000000080e0a7981 */ /* 0x000ea8000c1e1900 */
[----:B------:R-:W3:Y:S01]  /*0360*/  LDG.E R5, desc[UR8][R16.64] ;  /* 0x0000000810057981 */ /* 0x000ee2000c1e1900 */
[----:B0-----:R-:W-:Y:S01]  /*0370*/  UIADD3 UR4, UPT, UPT, UR4, -0x2, URZ ;  /* 0xfffffffe04047890 */ /* 0x001fe2000fffe0ff */
[----:B-1----:R-:W-:-:S05]  /*0380*/  LEA R2, P1, R20, UR6, 0x2 ;  /* 0x0000000614027c11 */ /* 0x002fca000f8210ff */
[C---:B------:R-:W-:Y:S02]  /*0390*/  ISETP.NE.AND P0, PT, R20.reuse, UR4, PT ;  /* 0x0000000414007c0c */ /* 0x040fe4000bf05270 */
[----:B------:R-:W-:-:S05]  /*03a0*/  LEA.HI.X R3, R20, UR7, RZ, 0x2, P1 ;  /* 0x0000000714037c11 */ /* 0x000fca00088f14ff */
[----:B------:R-:W4:Y:S06]  /*03b0*/  LDG.E R22, desc[UR8][R2.64+0x4] ;  /* 0x0000040802167981 */ /* 0x000f2c000c1e1900 */
[----:B------:R-:W-:Y:S01]  /*03c0*/  @P0 IADD3 R12, PT, PT, R20, 0x2, RZ ;  /* 0x00000002140c0810 */ /* 0x000fe20007ffe0ff */
[----:B------:R-:W4:Y:S01]  /*03d0*/  @P0 LDG.E R23, desc[UR8][R2.64] ;  /* 0x0000000802170981 */ /* 0x000f22000c1e1900 */
[----:B------:R-:W-:Y:S02]  /*03e0*/  @!P0 MOV R12, R20 ;  /* 0x00000014000c8202 */ /* 0x000fe40000000f00 */
[----:B------:R-:W-:-:S02]  /*03f0*/  @P0 MOV R13, RZ ;  /* 0x000000ff000d0202 */ /* 0x000fc40000000f00 */
[----:B------:R-:W-:Y:S02]  /*0400*/  @!P0 MOV R13, R21 ;  /* 0x00000015000d8202 */ /* 0x000fe40000000f00 */
[----:B------:R-:W-:-:S04]  /*0410*/  LEA R8, P1, R12, UR6, 0x2 ;  /* 0x000000060c087c11 */ /* 0x000fc8000f8210ff */
[----:B------:R-:W-:Y:S02]  /*0420*/  LEA.HI.X R9, R12, UR7, R13, 0x2, P1 ;  /* 0x000000070c097c11 */ /* 0x000fe400088f140d */
[----:B------:R-:W5:Y:S04]  /*0430*/  @P0 LDG.E R12, desc[UR8][R16.64+0x8] ;  /* 0x00000808100c0981 */ /* 0x000f68000c1e1900 */
[----:B------:R-:W5:Y:S04]  /*0440*/  @P0 LDG.E R13, desc[UR8][R14.64+0x8] ;  /* 0x000008080e0d0981 */ /* 0x000f68000c1e1900 */
[----:B------:R0:W5:Y:S01]  /*0450*/  LDG.E R9, desc[UR8][R8.64] ;  /* 0x0000000808097981 */ /* 0x000162000c1e1900 */
[----:B------:R-:W1:Y:S01]  /*0460*/  S2UR UR7, SR_CgaCtaId ;  /* 0x00000000000779c3 */ /* 0x000e620000008800 */
[----:B------:R-:W-:-:S02]  /*0470*/  UMOV UR4, 0x400 ;  /* 0x0000040000047882 */ /* 0x000fc40000000000 */
[----:B------:R-:W-:Y:S02]  /*0480*/  UIADD3 UR5, UPT, UPT, UR4, 0x800, URZ ;  /* 0x0000080004057890 */ /* 0x000fe4000fffe0ff */
[----:B------:R-:W-:Y:S02]  /*0490*/  UIADD3 UR6, UPT, UPT, UR4, 0x1000, URZ ;  /* 0x0000100004067890 */ /* 0x000fe4000fffe0ff */
[----:B-1----:R-:W-:Y:S02]  /*04a0*/  ULEA UR10, UR7, UR4, 0x18 ;  /* 0x00000004070a7291 */ /* 0x002fe4000f8ec0ff */
[----:B------:R-:W-:Y:S02]  /*04b0*/  UIADD3 UR4, UPT, UPT, UR4, 0x1800, URZ ;  /* 0x0000180004047890 */ /* 0x000fe4000fffe0ff */
[----:B------:R-:W-:Y:S02]  /*04c0*/  ULEA UR5, UR7, UR5, 0x18 ;  /* 0x0000000507057291 */ /* 0x000fe4000f8ec0ff */
[----:B------:R-:W-:-:S02]  /*04d0*/  ULEA UR6, UR7, UR6, 0x18 ;  /* 0x0000000607067291 */ /* 0x000fc4000f8ec0ff */
[----:B------:R-:W-:-:S06]  /*04e0*/  ULEA UR4, UR7, UR4, 0x18 ;  /* 0x0000000407047291 */ /* 0x000fcc000f8ec0ff */
[----:B0-----:R-:W-:Y:S01]  /*04f0*/  LEA R8, R4, UR4, 0x2 ;  /* 0x0000000404087c11 */ /* 0x001fe2000f8e10ff */
[----:B------:R-:W-:Y:S01]  /*0500*/  UMOV UR4, 0x100 ;  /* 0x0000010000047882 */ /* 0x000fe20000000000 */
[-C--:B--2---:R-:W-:Y:S01]  /*0510*/  FFMA R11, R10, -R6.reuse, R7 ;  /* 0x800000060a0b7223 */ /* 0x084fe20000000007 */
[C---:B------:R-:W-:Y:S01]  /*0520*/  LEA R7, R4.reuse, UR6, 0x2 ;  /* 0x0000000604077c11 */ /* 0x040fe2000f8e10ff */
[----:B---3--:R-:W-:Y:S01]  /*0530*/  FMUL R2, R5, -R6 ;  /* 0x8000000605027220 */ /* 0x008fe20000400000 */
[----:B------:R-:W-:-:S05]  /*0540*/  LEA R5, R4, UR10, 0x2 ;  /* 0x0000000a04057c11 */ /* 0x000fca000f8e10ff */
[----:B------:R0:W-:Y:S01]  /*0550*/  STS [R5], R2 ;  /* 0x0000000205007388 */ /* 0x0001e20000000800 */
[----:B----4-:R-:W-:Y:S01]  /*0560*/  @P0 FFMA R22, R23, -R6, R22 ;  /* 0x8000000617160223 */ /* 0x010fe20000000016 */
[C---:B-----5:R-:W-:Y:S01]  /*0570*/  @P0 FFMA R3, -R0.reuse, R12, R11 ;  /* 0x0000000c00030223 */ /* 0x060fe2000000010b */
[----:B------:R-:W-:Y:S01]  /*0580*/  @P0 FMUL R10, R0, -R13 ;  /* 0x8000000d000a0220 */ /* 0x000fe20000400000 */
[----:B------:R-:W-:Y:S02]  /*0590*/  @!P0 MOV R0, R6 ;  /* 0x0000000600008202 */ /* 0x000fe40000000f00 */
[----:B------:R-:W-:-:S03]  /*05a0*/  LEA R6, R4, UR5, 0x2 ;  /* 0x0000000504067c11 */ /* 0x000fc6000f8e10ff */
[----:B------:R-:W-:Y:S02]  /*05b0*/  FFMA R13, R9, -R0, R22 ;  /* 0x80000000090d7223 */ /* 0x000fe40000000016 */
[----:B------:R0:W-:Y:S04]  /*05c0*/  @P0 STS [R6], R3 ;  /* 0x0000000306000388 */ /* 0x0001e80000000800 */
[----:B------:R0:W-:Y:S04]  /*05d0*/  @P0 STS [R7], R10 ;  /* 0x0000000a07000388 */ /* 0x0001e80000000800 */
[----:B------:R0:W-:Y:S04]  /*05e0*/  @!P0 STS [R6], R11 ;  /* 0x0000000b06008388 */ /* 0x0001e80000000800 */
[----:B------:R0:W-:Y:S04]  /*05f0*/  @!P0 STS [R7], RZ ;  /* 0x000000ff07008388 */ /* 0x0001e80000000800 */
[----:B------:R0:W-:Y:S01]  /*0600*/  STS [R8], R13 ;  /* 0x0000000d08007388 */ /* 0x0001e20000000800 */
[----:B------:R-:W-:Y:S01]  /*0610*/  HFMA2 R9, -RZ, RZ, 0, 1.1920928955078125e-07 ;  /* 0x00000002ff097431 */ /* 0x000fe200000001ff */
[----:B------:R-:W-:Y:S06]  /*0620*/  BAR.SYNC.DEFER_BLOCKING 0x0 ;  /* 0x0000000000007b1d */ /* 0x000fec0000010000 */
.L_x_167:
[----:B------:R-:W-:Y:S01]  /*0630*/  ISETP.GE.U32.AND P0, PT, R4, UR4, PT ;  /* 0x0000000404007c0c */ /* 0x000fe2000bf06070 */
[----:B------:R-:W-:-:S12]  /*0640*/  BSSY.RECONVERGENT B2, `(.L_x_153) ;  /* 0x0000069000027945 */ /* 0x000fd80003800200 */
[----:B012---:R-:W-:Y:S05]  /*0650*/  @P0 BRA `(.L_x_154) ;  /* 0x00000004009c0947 */ /* 0x007fea0003800000 */
[----:B------:R-:W1:Y:S01]  /*0660*/  S2R R0, SR_CgaCtaId ;  /* 0x0000000000007919 */ /* 0x000e620000008800 */
[----:B------:R-:W-:Y:S01]  /*0670*/  IMAD R24, R4, 0x2, -R4 ;  /* 0x0000000204187824 */ /* 0x000fe200078e0a04 */
[----:B0-----:R-:W-:Y:S01]  /*0680*/  MOV R13, 0x400 ;  /* 0x00000400000d7802 */ /* 0x001fe20000000f00 */
[----:B------:R-:W-:Y:S01]  /*0690*/  BSSY.RECONVERGENT B3, `(.L_x_155) ;  /* 0x0000017000037945 */ /* 0x000fe20003800200 */
[--C-:B------:R-:W-:Y:S01]  /*06a0*/  SHF.R.U32.HI R22, RZ, 0x1, R9.reuse ;  /* 0x00000001ff167819 */ /* 0x100fe20000011609 */
[----:B------:R-:W-:Y:S01]  /*06b0*/  IMAD R24, R24, R9, R9 ;  /* 0x0000000918187224 */ /* 0x000fe200078e0209 */
[----:B------:R-:W-:-:S04]  /*06c0*/  IADD3 R3, PT, PT, R13, 0x800, RZ ;  /* 0x000008000d037810 */ /* 0x000fc80007ffe0ff */
[----:B------:R-:W-:Y:S02]  /*06d0*/  IADD3 R11, PT, PT, R24, -R22, RZ ;  /* 0x80000016180b7210 */ /* 0x000fe40007ffe0ff */
[C---:B-1----:R-:W-:Y:S02]  /*06e0*/  LEA R10, R0.reuse, R3, 0x18 ;  /* 0x00000003000a7211 */ /* 0x042fe400078ec0ff */
[----:B------:R-:W-:Y:S02]  /*06f0*/  LEA R13, R0, R13, 0x18 ;  /* 0x0000000d000d7211 */ /* 0x000fe400078ec0ff */
[----:B------:R-:W-:Y:S02]  /*0700*/  LEA R12, R11, R10, 0x2 ;  /* 0x0000000a0b0c7211 */ /* 0x000fe400078e10ff */
[----:B------:R-:W-:-:S03]  /*0710*/  LEA R23, R24, R13, 0x2 ;  /* 0x0000000d18177211 */ /* 0x000fc600078e10ff */
[----:B------:R-:W0:Y:S04]  /*0720*/  LDS R27, [R12+-0x4] ;  /* 0xfffffc000c1b7984 */ /* 0x000e280000000800 */
[----:B------:R-:W1:Y:S01]  /*0730*/  LDS R2, [R23+-0x4] ;  /* 0xfffffc0017027984 */ /* 0x000e620000000800 */
        /* <DEDUP_REMOVED lines=10> */
[----:B------:R-:W-:Y:S05]  /*07e0*/  CALL.REL.NOINC `($__internal_3_$__cuda_sm3x_div_rn_noftz_f32_slowpath) ;  /* 0x0000003400cc7944 */ /* 0x000fea0003c00000 */
[----:B------:R-:W-:-:S07]  /*07f0*/  MOV R25, R0 ;  /* 0x0000000000197202 */ /* 0x000fce0000000f00 */
.L_x_156:
[----:B------:R-:W-:Y:S05]  /*0800*/  BSYNC.RECONVERGENT B3 ;  /* 0x0000000000037941 */ /* 0x000fea0003800200 */
.L_x_155:
[----:B------:R-:W-:Y:S01]  /*0810*/  IMAD R13, R11, 0x4, R13 ;  /* 0x000000040b0d7824 */ /* 0x000fe200078e020d */
[----:B------:R-:W-:-:S04]  /*0820*/  UIADD3 UR5, UPT, UPT, UR4, -0x1, URZ ;  /* 0xffffffff04057890 */ /* 0x000fc8000fffe0ff */
[----:B------:R-:W0:Y:S02]  /*0830*/  LDS R0, [R13+-0x4] ;  /* 0xfffffc000d007984 */ /* 0x000e240000000800 */
[----:B------:R-:W-:Y:S01]  /*0840*/  ISETP.NE.AND P0, PT, R4, UR5, PT ;  /* 0x0000000504007c0c */ /* 0x000fe2000bf05270 */
[----:B0-----:R-:W-:-:S05]  /*0850*/  FMUL R0, R0, -R25 ;  /* 0x8000001900007220 */ /* 0x001fca0000400000 */
[----:B------:R0:W-:Y:S07]  /*0860*/  STS [R23+-0x4], R0 ;  /* 0xfffffc0017007388 */ /* 0x0001ee0000000800 */
[----:B------:R-:W-:Y:S05]  /*0870*/  @!P0 BRA `(.L_x_157) ;  /* 0x0000000000c48947 */ /* 0x000fea0003800000 */
[----:B------:R-:W1:Y:S01]  /*0880*/  S2R R13, SR_CgaCtaId ;  /* 0x00000000000d7919 */ /* 0x000e620000008800 */
[----:B------:R-:W-:Y:S01]  /*0890*/  IADD3 R3, PT, PT, R24, R22, RZ ;  /* 0x0000001618037210 */ /* 0x000fe20007ffe0ff */
[----:B------:R-:W-:Y:S01]  /*08a0*/  BSSY.RECONVERGENT B3, `(.L_x_158) ;  /* 0x0000013000037945 */ /* 0x000fe20003800200 */
[----:B0-----:R-:W-:Y:S02]  /*08b0*/  MOV R0, 0x400 ;  /* 0x0000040000007802 */ /* 0x001fe40000000f00 */
[----:B------:R-:W-:Y:S02]  /*08c0*/  LEA R3, R3, R10, 0x2 ;  /* 0x0000000a03037211 */ /* 0x000fe400078e10ff */
[----:B------:R-:W-:-:S03]  /*08d0*/  IADD3 R0, PT, PT, R0, 0x1000, RZ ;  /* 0x0000100000007810 */ /* 0x000fc60007ffe0ff */
[----:B------:R-:W0:Y:S01]  /*08e0*/  LDS R29, [R3+-0x4] ;  /* 0xfffffc00031d7984 */ /* 0x000e220000000800 */
[----:B-1----:R-:W-:-:S04]  /*08f0*/  LEA R10, R13, R0, 0x18 ;  /* 0x000000000d0a7211 */ /* 0x002fc800078ec0ff */
[----:B------:R-:W-:-:S05]  /*0900*/  LEA R13, R24, R10, 0x2 ;  /* 0x0000000a180d7211 */ /* 0x000fca00078e10ff */
[----:B------:R-:W1:Y:S01]  /*0910*/  LDS R2, [R13+-0x4] ;  /* 0xfffffc000d027984 */ /* 0x000e620000000800 */
[----:B0-----:R-:W0:Y:S02]  /*0920*/  MUFU.RCP R0, R29 ;  /* 0x0000001d00007308 */ /* 0x001e240000001000 */
[----:B0-----:R-:W-:-:S04]  /*0930*/  FFMA R27, -R29, R0, 1 ;  /* 0x3f8000001d1b7423 */ /* 0x001fc80000000100 */
[----:B------:R-:W-:Y:S02]  /*0940*/  FFMA R27, R0, R27, R0 ;  /* 0x0000001b001b7223 */ /* 0x000fe40000000000 */
[----:B-1----:R-:W0:Y:S02]  /*0950*/  FCHK P0, R2, R29 ;  /* 0x0000001d02007302 */ /* 0x002e240000000000 */
[----:B------:R-:W-:-:S04]  /*0960*/  FFMA R0, R2, R27, RZ ;  /* 0x0000001b02007223 */ /* 0x000fc800000000ff */
[----:B------:R-:W-:-:S04]  /*0970*/  FFMA R3, -R29, R0, R2 ;  /* 0x000000001d037223 */ /* 0x000fc80000000102 */
[----:B------:R-:W-:Y:S01]  /*0980*/  FFMA R0, R27, R3, R0 ;  /* 0x000000031b007223 */ /* 0x000fe20000000000 */
[----:B0-----:R-:W-:Y:S06]  /*0990*/  @!P0 BRA `(.L_x_159) ;  /* 0x00000000000c8947 */ /* 0x001fec0003800000 */
[----:B------:R-:W-:Y:S02]  /*09a0*/  MOV R0, R29 ;  /* 0x0000001d00007202 */ /* 0x000fe40000000f00 */
[----:B------:R-:W-:-:S07]  /*09b0*/  MOV R3, 0x9d0 ;  /* 0x000009d000037802 */ /* 0x000fce0000000f00 */
[----:B------:R-:W-:Y:S05]  /*09c0*/  CALL.REL.NOINC `($__internal_3_$__cuda_sm3x_div_rn_noftz_f32_slowpath) ;  /* 0x0000003400547944 */ /* 0x000fea0003c00000 */
.L_x_159:
[----:B------:R-:W-:Y:S05]  /*09d0*/  BSYNC.RECONVERGENT B3 ;  /* 0x0000000000037941 */ /* 0x000fea0003800200 */
.L_x_158:
[----:B------:R-:W-:Y:S01]  /*09e0*/  LEA R10, R11, R10, 0x2 ;  /* 0x0000000a0b0a7211 */ /* 0x000fe200078e10ff */
[C---:B------:R-:W-:Y:S01]  /*09f0*/  IMAD R12, R9.reuse, 0x2, R12 ;  /* 0x00000002090c7824 */ /* 0x040fe200078e020c */
[----:B------:R-:W-:Y:S01]  /*0a00*/  LEA R23, R9, R23, 0x1 ;  /* 0x0000001709177211 */ /* 0x000fe200078e08ff */
[----:B------:R-:W0:Y:S01]  /*0a10*/  S2UR UR6, SR_CgaCtaId ;  /* 0x00000000000679c3 */ /* 0x000e220000008800 */
[----:B------:R-:W-:Y:S01]  /*0a20*/  UMOV UR5, 0x400 ;  /* 0x0000040000057882 */ /* 0x000fe20000000000 */
[----:B------:R-:W-:Y:S01]  /*0a30*/  LDS R3, [R10+-0x4] ;  /* 0xfffffc000a037984 */ /* 0x000fe20000000800 */
[----:B------:R-:W-:-:S03]  /*0a40*/  UIADD3 UR5, UPT, UPT, UR5, 0x1800, URZ ;  /* 0x0000180005057890 */ /* 0x000fc6000fffe0ff */
[----:B------:R-:W1:Y:S04]  /*0a50*/  LDS R2, [R12+-0x4] ;  /* 0xfffffc000c027984 */ /* 0x000e680000000800 */
[----:B------:R-:W2:Y:S01]  /*0a60*/  LDS R22, [R23+-0x4] ;  /* 0xfffffc0017167984 */ /* 0x000ea20000000800 */
[----:B0-----:R-:W-:-:S06]  /*0a70*/  ULEA UR5, UR6, UR5, 0x18 ;  /* 0x0000000506057291 */ /* 0x001fcc000f8ec0ff */
[----:B------:R-:W-:Y:S02]  /*0a80*/  LEA R24, R24, UR5, 0x2 ;  /* 0x0000000518187c11 */ /* 0x000fe4000f8e10ff */
[----:B------:R-:W-:Y:S01]  /*0a90*/  LEA R11, R11, UR5, 0x2 ;  /* 0x000000050b0b7c11 */ /* 0x000fe2000f8e10ff */
[----:B-1----:R-:W-:Y:S01]  /*0aa0*/  FFMA R3, R3, -R25, R2 ;  /* 0x8000001903037223 */ /* 0x002fe20000000002 */
[----:B------:R-:W-:-:S03]  /*0ab0*/  LEA R2, R9, R13, 0x1 ;  /* 0x0000000d09027211 */ /* 0x000fc600078e08ff */
[----:B--2---:R-:W-:Y:S01]  /*0ac0*/  FFMA R3, R22, -R0, R3 ;  /* 0x8000000016037223 */ /* 0x004fe20000000003 */
[----:B------:R-:W-:-:S04]  /*0ad0*/  LEA R22, R9, R24, 0x1 ;  /* 0x0000001809167211 */ /* 0x000fc800078e08ff */
[----:B------:R-:W-:Y:S04]  /*0ae0*/  STS [R12+-0x4], R3 ;  /* 0xfffffc030c007388 */ /* 0x000fe80000000800 */
[----:B------:R-:W0:Y:S02]  /*0af0*/  LDS R27, [R2+-0x4] ;  /* 0xfffffc00021b7984 */ /* 0x000e240000000800 */
[----:B0-----:R-:W-:-:S05]  /*0b00*/  FMUL R10, R27, -R0 ;  /* 0x800000001b0a7220 */ /* 0x001fca0000400000 */
[----:B------:R-:W-:Y:S04]  /*0b10*/  STS [R13+-0x4], R10 ;  /* 0xfffffc0a0d007388 */ /* 0x000fe80000000800 */
[----:B------:R-:W-:Y:S04]  /*0b20*/  LDS R11, [R11+-0x4] ;  /* 0xfffffc000b0b7984 */ /* 0x000fe80000000800 */
[----:B------:R-:W0:Y:S04]  /*0b30*/  LDS R2, [R24+-0x4] ;  /* 0xfffffc0018027984 */ /* 0x000e280000000800 */
[----:B------:R-:W1:Y:S01]  /*0b40*/  LDS R22, [R22+-0x4] ;  /* 0xfffffc0016167984 */ /* 0x000e620000000800 */
[----:B0-----:R-:W-:-:S04]  /*0b50*/  FFMA R25, R11, -R25, R2 ;  /* 0x800000190b197223 */ /* 0x001fc80000000002 */
[----:B-1----:R-:W-:-:S05]  /*0b60*/  FFMA R25, R22, -R0, R25 ;  /* 0x8000000016197223 */ /* 0x002fca0000000019 */
[----:B------:R2:W-:Y:S01]  /*0b70*/  STS [R24+-0x4], R25 ;  /* 0xfffffc1918007388 */ /* 0x0005e20000000800 */
[----:B------:R-:W-:Y:S05]  /*0b80*/  BRA `(.L_x_154) ;  /* 0x0000000000507947 */ /* 0x000fea0003800000 */
.L_x_157:
[----:B------:R-:W1:Y:S01]  /*0b90*/  S2UR UR7, SR_CgaCtaId ;  /* 0x00000000000779c3 */ /* 0x000e620000008800 */
[----:B------:R-:W-:Y:S01]  /*0ba0*/  UMOV UR5, 0x400 ;  /* 0x0000040000057882 */ /* 0x000fe20000000000 */
[----:B------:R-:W-:Y:S01]  /*0bb0*/  LEA R10, R24, R10, 0x2 ;  /* 0x0000000a180a7211 */ /* 0x000fe200078e10ff */
[----:B------:R-:W-:Y:S02]  /*0bc0*/  UIADD3 UR6, UPT, UPT, UR5, 0x1000, URZ ;  /* 0x0000100005067890 */ /* 0x000fe4000fffe0ff */
[----:B------:R-:W-:Y:S02]  /*0bd0*/  UIADD3 UR5, UPT, UPT, UR5, 0x1800, URZ ;  /* 0x0000180005057890 */ /* 0x000fe4000fffe0ff */
[----:B0-----:R-:W-:Y:S01]  /*0be0*/  LDS R0, [R10+-0x4] ;  /* 0xfffffc000a007984 */ /* 0x001fe20000000800 */
[----:B-1----:R-:W-:Y:S02]  /*0bf0*/  ULEA UR6, UR7, UR6, 0x18 ;  /* 0x0000000607067291 */ /* 0x002fe4000f8ec0ff */
[----:B------:R-:W-:-:S04]  /*0c00*/  ULEA UR5, UR7, UR5, 0x18 ;  /* 0x0000000507057291 */ /* 0x000fc8000f8ec0ff */
[C---:B------:R-:W-:Y:S02]  /*0c10*/  LEA R2, R11.reuse, UR6, 0x2 ;  /* 0x000000060b027c11 */ /* 0x040fe4000f8e10ff */
[C---:B------:R-:W-:Y:S02]  /*0c20*/  LEA R12, R24.reuse, UR6, 0x2 ;  /* 0x00000006180c7c11 */ /* 0x040fe4000f8e10ff */
[----:B------:R-:W-:Y:S01]  /*0c30*/  LEA R11, R11, UR5, 0x2 ;  /* 0x000000050b0b7c11 */ /* 0x000fe2000f8e10ff */
[----:B------:R-:W0:Y:S01]  /*0c40*/  LDS R3, [R2+-0x4] ;  /* 0xfffffc0002037984 */ /* 0x000e220000000800 */
[----:B------:R-:W-:Y:S01]  /*0c50*/  LEA R13, R24, UR5, 0x2 ;  /* 0x00000005180d7c11 */ /* 0x000fe2000f8e10ff */
[----:B0-----:R-:W-:-:S05]  /*0c60*/  FFMA R3, R3, -R25, R0 ;  /* 0x8000001903037223 */ /* 0x001fca0000000000 */
[----:B------:R-:W-:Y:S04]  /*0c70*/  STS [R10+-0x4], R3 ;  /* 0xfffffc030a007388 */ /* 0x000fe80000000800 */
[----:B------:R-:W-:Y:S04]  /*0c80*/  STS [R12+-0x4], RZ ;  /* 0xfffffcff0c007388 */ /* 0x000fe80000000800 */
[----:B------:R-:W-:Y:S04]  /*0c90*/  LDS R11, [R11+-0x4] ;  /* 0xfffffc000b0b7984 */ /* 0x000fe80000000800 */
[----:B------:R-:W0:Y:S02]  /*0ca0*/  LDS R0, [R13+-0x4] ;  /* 0xfffffc000d007984 */ /* 0x000e240000000800 */
[----:B0-----:R-:W-:-:S05]  /*0cb0*/  FFMA R0, R11, -R25, R0 ;  /* 0x800000190b007223 */ /* 0x001fca0000000000 */
[----:B------:R1:W-:Y:S02]  /*0cc0*/  STS [R13+-0x4], R0 ;  /* 0xfffffc000d007388 */ /* 0x0003e40000000800 */
.L_x_154:
[----:B------:R-:W-:Y:S05]  /*0cd0*/  BSYNC.RECONVERGENT B2 ;  /* 0x0000000000027941 */ /* 0x000fea0003800200 */
.L_x_153:
[----:B------:R-:W3:Y:S01]  /*0ce0*/  S2UR UR7, SR_CgaCtaId ;  /* 0x00000000000779c3 */ /* 0x000ee20000008800 */
[----:B------:R-:W-:Y:S01]  /*0cf0*/  USHF.R.U32.HI UR6, URZ, 0x1, UR4 ;  /* 0x00000001ff067899 */ /* 0x000fe20008011604 */
[C---:B0-----:R-:W-:Y:S01]  /*0d00*/  LEA R10, R4.reuse, -R4, 0x1 ;  /* 0x80000004040a7211 */ /* 0x041fe200078e08ff */
[----:B------:R-:W-:Y:S01]  /*0d10*/  UMOV UR5, 0x400 ;  /* 0x0000040000057882 */ /* 0x000fe20000000000 */
[----:B------:R-:W-:Y:S01]  /*0d20*/  BSSY.RECONVERGENT B2, `(.L_x_160) ;  /* 0x0000070000027945 */ /* 0x000fe20003800200 */
[----:B-1----:R-:W-:Y:S02]  /*0d30*/  MOV R0, UR5 ;  /* 0x0000000500007c02 */ /* 0x002fe40008000f00 */
[----:B------:R-:W-:Y:S01]  /*0d40*/  ISETP.GE.U32.AND P0, PT, R4, UR6, PT ;  /* 0x0000000604007c0c */ /* 0x000fe2000bf06070 */
[----:B------:R-:W-:Y:S01]  /*0d50*/  IMAD R10, R10, R9, R9 ;  /* 0x000000090a0a7224 */ /* 0x000fe200078e0209 */
[C---:B------:R-:W-:Y:S02]  /*0d60*/  IADD3 R2, PT, PT, R0.reuse, 0x1000, RZ ;  /* 0x0000100000027810 */ /* 0x040fe40007ffe0ff */
[----:B------:R-:W-:-:S02]  /*0d70*/  IADD3 R12, PT, PT, R0, 0x1800, RZ ;  /* 0x00001800000c7810 */ /* 0x000fc40007ffe0ff */
[----:B------:R-:W-:Y:S01]  /*0d80*/  SHF.L.U32 R11, R10, 0x1, RZ ;  /* 0x000000010a0b7819 */ /* 0x000fe200000006ff */
[----:B---3--:R-:W-:-:S05]  /*0d90*/  IMAD.U32 R3, RZ, RZ, UR7 ;  /* 0x00000007ff037e24 */ /* 0x008fca000f8e00ff */
[C---:B------:R-:W-:Y:S02]  /*0da0*/  LEA R13, R3.reuse, R2, 0x18 ;  /* 0x00000002030d7211 */ /* 0x040fe400078ec0ff */
[----:B------:R-:W-:Y:S02]  /*0db0*/  LEA R2, R3, R12, 0x18 ;  /* 0x0000000c03027211 */ /* 0x000fe400078ec0ff */
[----:B------:R-:W-:Y:S02]  /*0dc0*/  IADD3 R12, PT, PT, R11, -0x1, RZ ;  /* 0xffffffff0b0c7810 */ /* 0x000fe40007ffe0ff */
[C---:B------:R-:W-:Y:S02]  /*0dd0*/  LEA R13, R10.reuse, R13, 0x3 ;  /* 0x0000000d0a0d7211 */ /* 0x040fe400078e18ff */
[----:B------:R-:W-:Y:S01]  /*0de0*/  LEA R22, R10, R2, 0x3 ;  /* 0x000000020a167211 */ /* 0x000fe200078e18ff */
[----:B------:R-:W-:Y:S06]  /*0df0*/  @P0 BRA `(.L_x_161) ;  /* 0x0000000400880947 */ /* 0x000fec0003800000 */
[----:B--2---:R-:W-:Y:S01]  /*0e00*/  VIADD R24, R0, 0x800 ;  /* 0x0000080000187836 */ /* 0x004fe20000000000 */
[----:B------:R-:W-:Y:S01]  /*0e10*/  LOP3.LUT R23, R9, 0x7ffffffe, RZ, 0xc0, !PT ;  /* 0x7ffffffe09177812 */ /* 0x000fe200078ec0ff */
[----:B------:R-:W-:Y:S01]  /*0e20*/  BSSY.RECONVERGENT B3, `(.L_x_162) ;  /* 0x0000014000037945 */ /* 0x000fe20003800200 */
[C---:B------:R-:W-:Y:S02]  /*0e30*/  LEA R27, R3.reuse, R0, 0x18 ;  /* 0x00000000031b7211 */ /* 0x040fe400078ec0ff */
[----:B------:R-:W-:Y:S02]  /*0e40*/  LEA R24, R3, R24, 0x18 ;  /* 0x0000001803187211 */ /* 0x000fe400078ec0ff */
[----:B------:R-:W-:Y:S02]  /*0e50*/  IADD3 R25, PT, PT, R11, -R23, RZ ;  /* 0x800000170b197210 */ /* 0x000fe40007ffe0ff */
[----:B------:R-:W-:Y:S02]  /*0e60*/  LEA R28, R10, R27, 0x3 ;  /* 0x0000001b0a1c7211 */ /* 0x000fe400078e18ff */
[----:B------:R-:W-:-:S03]  /*0e70*/  LEA R26, R25, R24, 0x2 ;  /* 0x00000018191a7211 */ /* 0x000fc600078e10ff */
[----:B------:R-:W-:Y:S04]  /*0e80*/  LDS R2, [R28+-0x4] ;  /* 0xfffffc001c027984 */ /* 0x000fe80000000800 */
[----:B------:R-:W0:Y:S02]  /*0e90*/  LDS R31, [R26+-0x4] ;  /* 0xfffffc001a1f7984 */ /* 0x000e240000000800 */
        /* <DEDUP_REMOVED lines=12> */
.L_x_163:
[----:B------:R-:W-:Y:S05]  /*0f60*/  BSYNC.RECONVERGENT B3 ;  /* 0x0000000000037941 */ /* 0x000fea0003800200 */
.L_x_162:
[----:B------:R-:W-:Y:S01]  /*0f70*/  LEA R27, R25, R27, 0x2 ;  /* 0x0000001b191b7211 */ /* 0x000fe200078e10ff */
[----:B------:R-:W-:-:S04]  /*0f80*/  UIADD3 UR5, UPT, UPT, UR6, -0x1, URZ ;  /* 0xffffffff06057890 */ /* 0x000fc8000fffe0ff */
[----:B------:R-:W0:Y:S02]  /*0f90*/  LDS R0, [R27+-0x4] ;  /* 0xfffffc001b007984 */ /* 0x000e240000000800 */
[----:B------:R-:W-:Y:S01]  /*0fa0*/  ISETP.NE.AND P0, PT, R4, UR5, PT ;  /* 0x0000000504007c0c */ /* 0x000fe2000bf05270 */
[----:B0-----:R-:W-:-:S05]  /*0fb0*/  FMUL R3, R0, -R29 ;  /* 0x8000001d00037220 */ /* 0x001fca0000400000 */
[----:B------:R0:W-:Y:S07]  /*0fc0*/  STS [R28+-0x4], R3 ;  /* 0xfffffc031c007388 */ /* 0x0001ee0000000800 */
[----:B------:R-:W-:Y:S05]  /*0fd0*/  @!P0 BRA `(.L_x_164) ;  /* 0x0000000000c08947 */ /* 0x000fea0003800000 */
[----:B------:R-:W-:Y:S01]  /*0fe0*/  IMAD.IADD R23, R11, 0x1, R23 ;  /* 0x000000010b177824 */ /* 0x000fe200078e0217 */
[----:B------:R-:W-:Y:S01]  /*0ff0*/  LDS R2, [R13+-0x4] ;  /* 0xfffffc000d027984 */ /* 0x000fe20000000800 */
[----:B------:R-:W-:Y:S03]  /*1000*/  BSSY.RECONVERGENT B3, `(.L_x_165) ;  /* 0x000000f000037945 */ /* 0x000fe60003800200 */
[----:B------:R-:W-:-:S05]  /*1010*/  LEA R24, R23, R24, 0x2 ;  /* 0x0000001817187211 */ /* 0x000fca00078e10ff */
[----:B------:R-:W1:Y:S02]  /*1020*/  LDS R27, [R24+-0x4] ;  /* 0xfffffc00181b7984 */ /* 0x000e640000000800 */
[----:B-1----:R-:W0:Y:S08]  /*1030*/  MUFU.RCP R0, R27 ;  /* 0x0000001b00007308 */ /* 0x002e300000001000 */
        /* <DEDUP_REMOVED lines=11> */
.L_x_166:
[----:B------:R-:W-:Y:S05]  /*10f0*/  BSYNC.RECONVERGENT B3 ;  /* 0x0000000000037941 */ /* 0x000fea0003800200 */
.L_x_165:
[----:B------:R-:W0:Y:S01]  /*1100*/  S2UR UR7, SR_CgaCtaId ;  /* 0x00000000000779c3 */ /* 0x000e220000008800 */
[----:B------:R-:W-:Y:S01]  /*1110*/  UMOV UR5, 0x400 ;  /* 0x0000040000057882 */ /* 0x000fe20000000000 */
[C---:B------:R-:W-:Y:S01]  /*1120*/  IMAD R26, R9.reuse, 0x4, R26 ;  /* 0x00000004091a7824 */ /* 0x040fe200078e021a */
[----:B------:R-:W-:Y:S02]  /*1130*/  MOV R0, UR5 ;  /* 0x0000000500007c02 */ /* 0x000fe40008000f00 */
[C---:B------:R-:W-:Y:S02]  /*1140*/  LEA R28, R9.reuse, R28, 0x2 ;  /* 0x0000001c091c7211 */ /* 0x040fe400078e10ff */
[----:B------:R-:W-:Y:S02]  /*1150*/  IADD3 R2, PT, PT, R0, 0x1000, RZ ;  /* 0x0000100000027810 */ /* 0x000fe40007ffe0ff */
[----:B------:R-:W-:Y:S01]  /*1160*/  LEA R32, R9, R22, 0x2 ;  /* 0x0000001609207211 */ /* 0x000fe200078e10ff */
[----:B------:R-:W-:Y:S01]  /*1170*/  LDS R31, [R28+-0x4] ;  /* 0xfffffc001c1f7984 */ /* 0x000fe20000000800 */
[----:B0-----:R-:W-:-:S04]  /*1180*/  MOV R3, UR7 ;  /* 0x0000000700037c02 */ /* 0x001fc80008000f00 */
[----:B------:R-:W-:-:S04]  /*1190*/  LEA R2, R3, R2, 0x18 ;  /* 0x0000000203027211 */ /* 0x000fc800078ec0ff */
[----:B------:R-:W-:Y:S02]  /*11a0*/  LEA R24, R25, R2, 0x2 ;  /* 0x0000000219187211 */ /* 0x000fe400078e10ff */
[----:B------:R-:W-:Y:S04]  /*11b0*/  LDS R2, [R26+-0x4] ;  /* 0xfffffc001a027984 */ /* 0x000fe80000000800 */
[----:B------:R-:W0:Y:S02]  /*11c0*/  LDS R27, [R24+-0x4] ;  /* 0xfffffc00181b7984 */ /* 0x000e240000000800 */
[----:B0-----:R-:W-:Y:S01]  /*11d0*/  FFMA R2, R27, -R29, R2 ;  /* 0x8000001d1b027223 */ /* 0x001fe20000000002 */
[----:B------:R-:W-:-:S03]  /*11e0*/  LEA R27, R9, R13, 0x2 ;  /* 0x0000000d091b7211 */ /* 0x000fc600078e10ff */
[----:B------:R-:W-:Y:S01]  /*11f0*/  FFMA R31, R31, -R23, R2 ;  /* 0x800000171f1f7223 */ /* 0x000fe20000000002 */
[----:B------:R-:W-:-:S04]  /*1200*/  IADD3 R2, PT, PT, R0, 0x1800, RZ ;  /* 0x0000180000027810 */ /* 0x000fc80007ffe0ff */
[----:B------:R-:W-:Y:S01]  /*1210*/  STS [R26+-0x4], R31 ;  /* 0xfffffc1f1a007388 */ /* 0x000fe20000000800 */
[----:B------:R-:W-:-:S03]  /*1220*/  LEA R2, R3, R2, 0x18 ;  /* 0x0000000203027211 */ /* 0x000fc600078ec0ff */
[----:B------:R-:W0:Y:S01]  /*1230*/  LDS R30, [R27+-0x4] ;  /* 0xfffffc001b1e7984 */ /* 0x000e220000000800 */
[----:B------:R-:W-:Y:S01]  /*1240*/  LEA R25, R25, R2, 0x2 ;  /* 0x0000000219197211 */ /* 0x000fe200078e10ff */
        /* <DEDUP_REMOVED lines=9> */
.L_x_164:
[----:B------:R-:W0:Y:S01]  /*12e0*/  S2UR UR7, SR_CgaCtaId ;  /* 0x00000000000779c3 */ /* 0x000e220000008800 */
[----:B------:R-:W-:Y:S01]  /*12f0*/  UMOV UR5, 0x400 ;  /* 0x0000040000057882 */ /* 0x000fe20000000000 */
[----:B------:R-:W-:Y:S01]  /*1300*/  LEA R24, R10, R24, 0x3 ;  /* 0x000000180a187211 */ /* 0x000fe200078e18ff */
[----:B------:R-:W-:-:S04]  /*1310*/  IMAD.U32 R0, RZ, RZ, UR5 ;  /* 0x00000005ff007e24 */ /* 0x000fc8000f8e00ff */
[----:B------:R-:W-:Y:S01]  /*1320*/  LDS R26, [R24+-0x4] ;  /* 0xfffffc00181a7984 */ /* 0x000fe20000000800 */
[----:B------:R-:W-:Y:S02]  /*1330*/  IADD3 R2, PT, PT, R0, 0x1000, RZ ;  /* 0x0000100000027810 */ /* 0x000fe40007ffe0ff */
[----:B0-----:R-:W-:-:S04]  /*1340*/  MOV R3, UR7 ;  /* 0x0000000700037c02 */ /* 0x001fc80008000f00 */
[----:B------:R-:W-:-:S04]  /*1350*/  LEA R2, R3, R2, 0x18 ;  /* 0x0000000203027211 */ /* 0x000fc800078ec0ff */
[----:B------:R-:W-:Y:S02]  /*1360*/  LEA R27, R25, R2, 0x2 ;  /* 0x00000002191b7211 */ /* 0x000fe400078e10ff */
[----:B------:R-:W-:-:S03]  /*1370*/  IADD3 R2, PT, PT, R0, 0x1800, RZ ;  /* 0x0000180000027810 */ /* 0x000fc60007ffe0ff */
[----:B------:R-:W0:Y:S01]  /*1380*/  LDS R23, [R27+-0x4] ;  /* 0xfffffc001b177984 */ /* 0x000e220000000800 */
[----:B------:R-:W-:-:S04]  /*1390*/  LEA R2, R3, R2, 0x18 ;  /* 0x0000000203027211 */ /* 0x000fc800078ec0ff */
[----:B------:R-:W-:Y:S01]  /*13a0*/  LEA R28, R25, R2, 0x2 ;  /* 0x00000002191c7211 */ /* 0x000fe200078e10ff */
[----:B0-----:R-:W-:-:S05]  /*13b0*/  FFMA R23, R23, -R29, R26 ;  /* 0x8000001d17177223 */ /* 0x001fca000000001a */
[----:B------:R-:W-:Y:S04]  /*13c0*/  STS [R24+-0x4], R23 ;  /* 0xfffffc1718007388 */ /* 0x000fe80000000800 */
[----:B------:R-:W-:Y:S04]  /*13d0*/  STS [R13+-0x4], RZ ;  /* 0xfffffcff0d007388 */ /* 0x000fe80000000800 */
[----:B------:R-:W-:Y:S04]  /*13e0*/  LDS R25, [R28+-0x4] ;  /* 0xfffffc001c197984 */ /* 0x000fe80000000800 */
[----:B------:R-:W0:Y:S02]  /*13f0*/  LDS R26, [R22+-0x4] ;  /* 0xfffffc00161a7984 */ /* 0x000e240000000800 */
[----:B0-----:R-:W-:-:S05]  /*1400*/  FFMA R25, R25, -R29, R26 ;  /* 0x8000001d19197223 */ /* 0x001fca000000001a */
[----:B------:R1:W-:Y:S02]  /*1410*/  STS [R22+-0x4], R25 ;  /* 0xfffffc1916007388 */ /* 0x0003e40000000800 */
.L_x_161:
[----:B------:R-:W-:Y:S05]  /*1420*/  BSYNC.RECONVERGENT B2 ;  /* 0x0000000000027941 */ /* 0x000fea0003800200 */
.L_x_160:
[----:B------:R-:W-:Y:S01]  /*1430*/  UISETP.GT.U32.AND UP0, UPT, UR4, 0x7, UPT ;  /* 0x000000070400788c */ /* 0x000fe2000bf04070 */
[----:B------:R-:W-:Y:S01]  /*1440*/  IMAD.SHL.U32 R9, R9, 0x4, RZ ;  /* 0x0000000409097824 */ /* 0x000fe200078e00ff */
[----:B------:R-:W-:-:S07]  /*1450*/  USHF.R.U32.HI UR5, URZ, 0x2, UR4 ;  /* 0x00000002ff057899 */ /* 0x000fce0008011604 */
[----:B------:R-:W-:Y:S01]  /*1460*/  UMOV UR4, UR5 ;  /* 0x0000000500047c82 */ /* 0x000fe20008000000 */
[----:B------:R-:W-:Y:S05]  /*1470*/  BRA.U UP0, `(.L_x_167) ;  /* 0xfffffff1006c7547 */ /* 0x000fea000b83ffff */
[----:B------:R-:W-:Y:S01]  /*1480*/  ISETP.NE.AND P0, PT, R4, RZ, PT ;  /* 0x000000ff0400720c */ /* 0x000fe20003f05270 */
[----:B------:R-:W-:-:S12]  /*1490*/  BSSY.RECONVERGENT B2, `(.L_x_168) ;  /* 0x00000d4000027945 */ /* 0x000fd80003800200 */
[----:B------:R-:W-:Y:S05]  /*14a0*/  @P0 BRA `(.L_x_169) ;  /* 0x0000000c00480947 */ /* 0x000fea0003800000 */
[----:B--2---:R-:W-:Y:S01]  /*14b0*/  IADD3 R24, PT, PT, R0, 0x800, RZ ;  /* 0x0000080000187810 */ /* 0x004fe20007ffe0ff */
[----:B------:R-:W2:Y:S01]  /*14c0*/  LDC.64 R26, c[0x0][0x3a0] ;  /* 0x0000e800ff1a7b82 */ /* 0x000ea20000000a00 */
[----:B------:R-:W-:Y:S01]  /*14d0*/  SHF.L.U32 R23, R12, 0x2, RZ ;  /* 0x000000020c177819 */ /* 0x000fe200000006ff */
[----:B------:R-:W-:Y:S01]  /*14e0*/  BSSY.RECONVERGENT B3, `(.L_x_170) ;  /* 0x0000077000037945 */ /* 0x000fe20003800200 */
[----:B------:R-:W-:-:S04]  /*14f0*/  LEA R9, R3, R24, 0x18 ;  /* 0x0000001803097211 */ /* 0x000fc800078ec0ff */
[----:B------:R-:W-:-:S06]  /*1500*/  LEA R10, R10, R9, 0x3 ;  /* 0x000000090a0a7211 */ /* 0x000fcc00078e18ff */
[----:B------:R-:W3:Y:S01]  /*1510*/  LDS R10, [R10+-0x4] ;  /* 0xfffffc000a0a7984 */ /* 0x000ee20000000800 */
[----:B--2---:R-:W-:Y:S01]  /*1520*/  IMAD.WIDE R26, R23, 0x4, R26 ;  /* 0x00000004171a7825 */ /* 0x004fe200078e021a */
[----:B---3--:R-:W-:-:S13]  /*1530*/  FSETP.NEU.AND P0, PT, R10, RZ, PT ;  /* 0x000000ff0a00720b */ /* 0x008fda0003f0d000 */
[----:B------:R-:W-:Y:S05]  /*1540*/  @P0 BRA `(.L_x_171) ;  /* 0x0000000000780947 */ /* 0x000fea0003800000 */
[----:B------:R-:W2:Y:S01]  /*1550*/  LDS R13, [R13+-0x4] ;  /* 0xfffffc000d0d7984 */ /* 0x000ea20000000800 */
[----:B------:R-:W-:Y:S03]  /*1560*/  BSSY.RECONVERGENT B4, `(.L_x_172) ;  /* 0x000000d000047945 */ /* 0x000fe60003800200 */
[----:B------:R-:W3:Y:S01]  /*1570*/  LDS R2, [R22+-0x4] ;  /* 0xfffffc0016027984 */ /* 0x000ee20000000800 */
[----:B--2---:R-:W2:Y:S08]  /*1580*/  MUFU.RCP R0, R13 ;  /* 0x0000000d00007308 */ /* 0x004eb00000001000 */
[----:B---3--:R-:W3:Y:S01]  /*1590*/  FCHK P0, R2, R13 ;  /* 0x0000000d02007302 */ /* 0x008ee20000000000 */
[----:B--2---:R-:W-:-:S04]  /*15a0*/  FFMA R3, -R13, R0, 1 ;  /* 0x3f8000000d037423 */ /* 0x004fc80000000100 */
[----:B------:R-:W-:-:S04]  /*15b0*/  FFMA R3, R0, R3, R0 ;  /* 0x0000000300037223 */ /* 0x000fc80000000000 */
[----:B------:R-:W-:-:S04]  /*15c0*/  FFMA R0, R2, R3, RZ ;  /* 0x0000000302007223 */ /* 0x000fc800000000ff */
[----:B------:R-:W-:-:S04]  /*15d0*/  FFMA R10, -R13, R0, R2 ;  /* 0x000000000d0a7223 */ /* 0x000fc80000000102 */
[----:B------:R-:W-:Y:S01]  /*15e0*/  FFMA R0, R3, R10, R0 ;  /* 0x0000000a03007223 */ /* 0x000fe20000000000 */
[----:B---3--:R-:W-:Y:S06]  /*15f0*/  @!P0 BRA `(.L_x_173) ;  /* 0x00000000000c8947 */ /* 0x008fec0003800000 */
[----:B------:R-:W-:Y:S02]  /*1600*/  MOV R0, R13 ;  /* 0x0000000d00007202 */ /* 0x000fe40000000f00 */
[----:B------:R-:W-:-:S07]  /*1610*/  MOV R3, 0x1630 ;  /* 0x0000163000037802 */ /* 0x000fce0000000f00 */
[----:B01----:R-:W-:Y:S05]  /*1620*/  CALL.REL.NOINC `($__internal_3_$__cuda_sm3x_div_rn_noftz_f32_slowpath) ;  /* 0x00000028003c7944 */ /* 0x003fea0003c00000 */
.L_x_173:
[----:B------:R-:W-:Y:S05]  /*1630*/  BSYNC.RECONVERGENT B4 ;  /* 0x0000000000047941 */ /* 0x000fea0003800200 */
.L_x_172:
[----:B------:R-:W2:Y:S01]  /*1640*/  S2UR UR6, SR_CgaCtaId ;  /* 0x00000000000679c3 */ /* 0x000ea20000008800 */
[----:B------:R-:W-:Y:S01]  /*1650*/  UMOV UR4, 0x400 ;  /* 0x0000040000047882 */ /* 0x000fe20000000000 */
[----:B------:R-:W-:Y:S01]  /*1660*/  LEA R13, R11, R9, 0x3 ;  /* 0x000000090b0d7211 */ /* 0x000fe200078e18ff */
[----:B------:R-:W-:Y:S01]  /*1670*/  UIADD3 UR5, UPT, UPT, UR4, 0x1800, URZ ;  /* 0x0000180004057890 */ /* 0x000fe2000fffe0ff */
[----:B------:R-:W-:Y:S04]  /*1680*/  STG.E desc[UR8][R26.64+0xc], R0 ;  /* 0x00000c001a007986 */ /* 0x000fe8000c101908 */
[----:B------:R-:W-:Y:S01]  /*1690*/  LDS R2, [R13+-0x4] ;  /* 0xfffffc000d027984 */ /* 0x000fe20000000800 */
[----:B--2---:R-:W-:Y:S02]  /*16a0*/  ULEA UR5, UR6, UR5, 0x18 ;  /* 0x0000000506057291 */ /* 0x004fe4000f8ec0ff */
[----:B------:R-:W-:-:S04]  /*16b0*/  ULEA UR4, UR6, UR4, 0x18 ;  /* 0x0000000406047291 */ /* 0x000fc8000f8ec0ff */
[C---:B------:R-:W-:Y:S02]  /*16c0*/  LEA R3, R11.reuse, UR5, 0x3 ;  /* 0x000000050b037c11 */ /* 0x040fe4000f8e18ff */
[----:B------:R-:W-:Y:S02]  /*16d0*/  LEA R10, R11, UR4, 0x3 ;  /* 0x000000040b0a7c11 */ /* 0x000fe4000f8e18ff */
[----:B------:R-:W-:Y:S02]  /*16e0*/  SHF.L.U32 R11, R12, 0x1, RZ ;  /* 0x000000010c0b7819 */ /* 0x000fe400000006ff */
[----:B------:R-:W2:Y:S04]  /*16f0*/  LDS R3, [R3+-0x4] ;  /* 0xfffffc0003037984 */ /* 0x000ea80000000800 */
[----:B------:R-:W3:Y:S01]  /*1700*/  LDS R10, [R10+-0x4] ;  /* 0xfffffc000a0a7984 */ /* 0x000ee20000000800 */
[----:B--2---:R-:W-:Y:S01]  /*1710*/  FFMA R2, -R2, R0, R3 ;  /* 0x0000000002027223 */ /* 0x004fe20000000103 */
[----:B------:R-:W-:Y:S06]  /*1720*/  BRA `(.L_x_174) ;  /* 0x0000000400487947 */ /* 0x000fec0003800000 */
.L_x_171:
[----:B------:R-:W-:-:S05]  /*1730*/  LEA R0, R3, R0, 0x18 ;  /* 0x0000000003007211 */ /* 0x000fca00078ec0ff */
[----:B------:R-:W-:Y:S01]  /*1740*/  IMAD R0, R11, 0x8, R0 ;  /* 0x000000080b007824 */ /* 0x000fe200078e0200 */
[----:B------:R-:W-:-:S04]  /*1750*/  SHF.L.U32 R11, R12, 0x1, RZ ;  /* 0x000000010c0b7819 */ /* 0x000fc800000006ff */
[----:B------:R-:W2:Y:S02]  /*1760*/  LDS R23, [R0+-0x4] ;  /* 0xfffffc0000177984 */ /* 0x000ea40000000800 */
[----:B--2---:R-:W-:-:S13]  /*1770*/  FSETP.NEU.AND P0, PT, R23, RZ, PT ;  /* 0x000000ff1700720b */ /* 0x004fda0003f0d000 */
[----:B------:R-:W-:Y:S05]  /*1780*/  @P0 BRA `(.L_x_175) ;  /* 0x00000000005c0947 */ /* 0x000fea0003800000 */
[C---:B------:R-:W-:Y:S01]  /*1790*/  LEA R0, R11.reuse, R9, 0x2 ;  /* 0x000000090b007211 */ /* 0x040fe200078e10ff */
[----:B------:R-:W-:Y:S01]  /*17a0*/  BSSY.RECONVERGENT B4, `(.L_x_176) ;  /* 0x0000010000047945 */ /* 0x000fe20003800200 */
[----:B------:R-:W-:-:S04]  /*17b0*/  LEA R2, R11, R2, 0x2 ;  /* 0x000000020b027211 */ /* 0x000fc800078e10ff */
[----:B------:R-:W2:Y:S04]  /*17c0*/  LDS R0, [R0+0x4] ;  /* 0x0000040000007984 */ /* 0x000ea80000000800 */
[----:B------:R-:W3:Y:S01]  /*17d0*/  LDS R2, [R2+0x4] ;  /* 0x0000040002027984 */ /* 0x000ee20000000800 */
[----:B--2---:R-:W2:Y:S08]  /*17e0*/  MUFU.RCP R3, R0 ;  /* 0x0000000000037308 */ /* 0x004eb00000001000 */
[----:B---3--:R-:W3:Y:S01]  /*17f0*/  FCHK P0, R2, R0 ;  /* 0x0000000002007302 */ /* 0x008ee20000000000 */
[----:B--2---:R-:W-:-:S04]  /*1800*/  FFMA R10, -R0, R3, 1 ;  /* 0x3f800000000a7423 */ /* 0x004fc80000000103 */
[----:B------:R-:W-:Y:S01]  /*1810*/  FFMA R3, R3, R10, R3 ;  /* 0x0000000a03037223 */ /* 0x000fe20000000003 */
[----:B------:R-:W-:-:S03]  /*1820*/  MOV R10, R0 ;  /* 0x00000000000a7202 */ /* 0x000fc60000000f00 */
[----:B------:R-:W-:-:S04]  /*1830*/  FFMA R24, R2, R3, RZ ;  /* 0x0000000302187223 */ /* 0x000fc800000000ff */
[----:B------:R-:W-:-:S04]  /*1840*/  FFMA R23, -R0, R24, R2 ;  /* 0x0000001800177223 */ /* 0x000fc80000000102 */
[----:B------:R-:W-:Y:S01]  /*1850*/  FFMA R3, R3, R23, R24 ;  /* 0x0000001703037223 */ /* 0x000fe20000000018 */
[----:B---3--:R-:W-:Y:S06]  /*1860*/  @!P0 BRA `(.L_x_177) ;  /* 0x00000000000c8947 */ /* 0x008fec0003800000 */
[----:B------:R-:W-:-:S07]  /*1870*/  MOV R3, 0x1890 ;  /* 0x0000189000037802 */ /* 0x000fce0000000f00 */
[----:B01----:R-:W-:Y:S05]  /*1880*/  CALL.REL.NOINC `($__internal_3_$__cuda_sm3x_div_rn_noftz_f32_slowpath) ;  /* 0x0000002400a47944 */ /* 0x003fea0003c00000 */
[----:B------:R-:W-:-:S07]  /*1890*/  MOV R3, R0 ;  /* 0x0000000000037202 */ /* 0x000fce0000000f00 */
.L_x_177:
[----:B------:R-:W-:Y:S05]  /*18a0*/  BSYNC.RECONVERGENT B4 ;  /* 0x0000000000047941 */ /* 0x000fea0003800200 */
.L_x_176:
[----:B------:R-:W-:Y:S04]  /*18b0*/  LDS R2, [R22+-0x4] ;  /* 0xfffffc0016027984 */ /* 0x000fe80000000800 */
[----:B------:R-:W2:Y:S04]  /*18c0*/  LDS R13, [R13+-0x4] ;  /* 0xfffffc000d0d7984 */ /* 0x000ea80000000800 */
[----:B------:R3:W-:Y:S01]  /*18d0*/  STG.E desc[UR8][R26.64+0xc], R3 ;  /* 0x00000c031a007986 */ /* 0x0007e2000c101908 */
[----:B--2---:R-:W-:Y:S01]  /*18e0*/  FFMA R2, R13, -R3, R2 ;  /* 0x800000030d027223 */ /* 0x004fe20000000002 */
[----:B---3--:R-:W-:Y:S06]  /*18f0*/  BRA `(.L_x_174) ;  /* 0x0000000000d47947 */ /* 0x008fec0003800000 */
.L_x_175:
[----:B------:R-:W-:Y:S01]  /*1900*/  LEA R24, R11, R2, 0x2 ;  /* 0x000000020b187211 */ /* 0x000fe200078e10ff */
[----:B01----:R-:W-:Y:S01]  /*1910*/  LDS R22, [R22+-0x4] ;  /* 0xfffffc0016167984 */ /* 0x003fe20000000800 */
[----:B------:R-:W0:Y:S01]  /*1920*/  MUFU.RCP R0, R23 ;  /* 0x0000001700007308 */ /* 0x000e220000001000 */
[----:B------:R-:W-:Y:S02]  /*1930*/  BSSY.RECONVERGENT B4, `(.L_x_178) ;  /* 0x000000e000047945 */ /* 0x000fe40003800200 */
[----:B------:R-:W1:Y:S01]  /*1940*/  LDS R3, [R24+0x4] ;  /* 0x0000040018037984 */ /* 0x000e620000000800 */
[----:B0-----:R-:W-:-:S04]  /*1950*/  FFMA R25, -R23, R0, 1 ;  /* 0x3f80000017197423 */ /* 0x001fc80000000100 */
[----:B------:R-:W-:Y:S01]  /*1960*/  FFMA R25, R0, R25, R0 ;  /* 0x0000001900197223 */ /* 0x000fe20000000000 */
[----:B-1----:R-:W-:-:S04]  /*1970*/  FMUL R2, R10, R3 ;  /* 0x000000030a027220 */ /* 0x002fc80000400000 */
[----:B------:R-:W0:Y:S01]  /*1980*/  FCHK P0, R2, R23 ;  /* 0x0000001702007302 */ /* 0x000e220000000000 */
[----:B------:R-:W-:-:S04]  /*1990*/  FFMA R0, R2, R25, RZ ;  /* 0x0000001902007223 */ /* 0x000fc800000000ff */
[----:B------:R-:W-:-:S04]  /*19a0*/  FFMA R3, -R23, R0, R2 ;  /* 0x0000000017037223 */ /* 0x000fc80000000102 */
[----:B------:R-:W-:Y:S01]  /*19b0*/  FFMA R3, R25, R3, R0 ;  /* 0x0000000319037223 */ /* 0x000fe20000000000 */
[----:B0-----:R-:W-:Y:S06]  /*19c0*/  @!P0 BRA `(.L_x_179) ;  /* 0x0000000000108947 */ /* 0x001fec0003800000 */
[----:B------:R-:W-:Y:S01]  /*19d0*/  IMAD.MOV.U32 R0, RZ, RZ, R23 ;  /* 0x000000ffff007224 */ /* 0x000fe200078e0017 */
[----:B------:R-:W-:-:S07]  /*19e0*/  MOV R3, 0x1a00 ;  /* 0x00001a0000037802 */ /* 0x000fce0000000f00 */
[----:B------:R-:W-:Y:S05]  /*19f0*/  CALL.REL.NOINC `($__internal_3_$__cuda_sm3x_div_rn_noftz_f32_slowpath) ;  /* 0x0000002400487944 */ /* 0x000fea0003c00000 */
[----:B------:R-:W-:-:S07]  /*1a00*/  MOV R3, R0 ;  /* 0x0000000000037202 */ /* 0x000fce0000000f00 */
.L_x_179:
[----:B------:R-:W-:Y:S05]  /*1a10*/  BSYNC.RECONVERGENT B4 ;  /* 0x0000000000047941 */ /* 0x000fea0003800200 */
.L_x_178:
[----:B------:R-:W-:Y:S01]  /*1a20*/  LEA R2, R11, R9, 0x2 ;  /* 0x000000090b027211 */ /* 0x000fe200078e10ff */
[----:B------:R-:W-:Y:S01]  /*1a30*/  LDS R13, [R13+-0x4] ;  /* 0xfffffc000d0d7984 */ /* 0x000fe20000000800 */
        /* <DEDUP_REMOVED lines=10> */
[----:B------:R-:W-:Y:S01]  /*1ae0*/  FADD R24, R22, -R3 ;  /* 0x8000000316187221 */ /* 0x000fe20000000000 */
[----:B0-----:R-:W-:Y:S06]  /*1af0*/  @!P0 BRA `(.L_x_181) ;  /* 0x00000000000c8947 */ /* 0x001fec0003800000 */
[----:B------:R-:W-:Y:S02]  /*1b00*/  MOV R0, R23 ;  /* 0x0000001700007202 */ /* 0x000fe40000000f00 */
[----:B------:R-:W-:-:S07]  /*1b10*/  MOV R3, 0x1b30 ;  /* 0x00001b3000037802 */ /* 0x000fce0000000f00 */
[----:B------:R-:W-:Y:S05]  /*1b20*/  CALL.REL.NOINC `($__internal_3_$__cuda_sm3x_div_rn_noftz_f32_slowpath) ;  /* 0x0000002000fc7944 */ /* 0x000fea0003c00000 */
.L_x_181:
[----:B------:R-:W-:Y:S05]  /*1b30*/  BSYNC.RECONVERGENT B4 ;  /* 0x0000000000047941 */ /* 0x000fea0003800200 */
.L_x_180:
[----:B------:R-:W-:Y:S01]  /*1b40*/  FADD R23, R13, -R0 ;  /* 0x800000000d177221 */ /* 0x000fe20000000000 */
[----:B------:R-:W-:Y:S03]  /*1b50*/  BSSY.RECONVERGENT B4, `(.L_x_182) ;  /* 0x000000d000047945 */ /* 0x000fe60003800200 */
[----:B------:R-:W0:Y:S08]  /*1b60*/  MUFU.RCP R0, R23 ;  /* 0x0000001700007308 */ /* 0x000e300000001000 */
        /* <DEDUP_REMOVED lines=8> */
[----:B------:R-:W-:Y:S02]  /*1bf0*/  MOV R0, R23 ;  /* 0x0000001700007202 */ /* 0x000fe40000000f00 */
[----:B------:R-:W-:-:S07]  /*1c00*/  MOV R3, 0x1c20 ;  /* 0x00001c2000037802 */ /* 0x000fce0000000f00 */
[----:B------:R-:W-:Y:S05]  /*1c10*/  CALL.REL.NOINC `($__internal_3_$__cuda_sm3x_div_rn_noftz_f32_slowpath) ;  /* 0x0000002000c07944 */ /* 0x000fea0003c00000 */
.L_x_183:
[----:B------:R-:W-:Y:S05]  /*1c20*/  BSYNC.RECONVERGENT B4 ;  /* 0x0000000000047941 */ /* 0x000fea0003800200 */
.L_x_182:
[----:B------:R0:W-:Y:S01]  /*1c30*/  STG.E desc[UR8][R26.64+0xc], R0 ;  /* 0x00000c001a007986 */ /* 0x0001e2000c101908 */
[----:B------:R-:W-:-:S07]  /*1c40*/  FFMA R2, -R13, R0, R22 ;  /* 0x000000000d027223 */ /* 0x000fce0000000116 */
.L_x_174:
[----:B------:R-:W-:Y:S05]  /*1c50*/  BSYNC.RECONVERGENT B3 ;  /* 0x0000000000037941 */ /* 0x000fea0003800200 */
.L_x_170:
[----:B---3--:R-:W0:Y:S01]  /*1c60*/  MUFU.RCP R3, R10 ;  /* 0x0000000a00037308 */ /* 0x008e220000001000 */
[----:B------:R-:W-:Y:S07]  /*1c70*/  BSSY.RECONVERGENT B3, `(.L_x_184) ;  /* 0x000000b000037945 */ /* 0x000fee0003800200 */
[----:B------:R-:W2:Y:S01]  /*1c80*/  FCHK P0, R2, R10 ;  /* 0x0000000a02007302 */ /* 0x000ea20000000000 */
[----:B0-----:R-:W-:-:S04]  /*1c90*/  FFMA R0, R3, -R10, 1 ;  /* 0x3f80000003007423 */ /* 0x001fc8000000080a */
[----:B------:R-:W-:-:S04]  /*1ca0*/  FFMA R0, R3, R0, R3 ;  /* 0x0000000003007223 */ /* 0x000fc80000000003 */
[----:B------:R-:W-:-:S04]  /*1cb0*/  FFMA R3, R0, R2, RZ ;  /* 0x0000000200037223 */ /* 0x000fc800000000ff */
[----:B-1----:R-:W-:-:S04]  /*1cc0*/  FFMA R22, R3, -R10, R2 ;  /* 0x8000000a03167223 */ /* 0x002fc80000000002 */
[----:B------:R-:W-:Y:S01]  /*1cd0*/  FFMA R0, R0, R22, R3 ;  /* 0x0000001600007223 */ /* 0x000fe20000000003 */
[----:B--2---:R-:W-:Y:S06]  /*1ce0*/  @!P0 BRA `(.L_x_185) ;  /* 0x00000000000c8947 */ /* 0x004fec0003800000 */
[----:B------:R-:W-:Y:S02]  /*1cf0*/  MOV R0, R10 ;  /* 0x0000000a00007202 */ /* 0x000fe40000000f00 */
[----:B------:R-:W-:-:S07]  /*1d00*/  MOV R3, 0x1d20 ;  /* 0x00001d2000037802 */ /* 0x000fce0000000f00 */
[----:B------:R-:W-:Y:S05]  /*1d10*/  CALL.REL.NOINC `($__internal_3_$__cuda_sm3x_div_rn_noftz_f32_slowpath) ;  /* 0x0000002000807944 */ /* 0x000fea0003c00000 */
.L_x_185:
[----:B------:R-:W-:Y:S05]  /*1d20*/  BSYNC.RECONVERGENT B3 ;  /* 0x0000000000037941 */ /* 0x000fea0003800200 */
.L_x_184:
[----:B------:R-:W0:Y:S01]  /*1d30*/  LDC.64 R2, c[0x0][0x3a0] ;  /* 0x0000e800ff027b82 */ /* 0x000e220000000a00 */
[----:B------:R-:W1:Y:S02]  /*1d40*/  LDCU UR4, c[0x0][0x3a8] ;  /* 0x00007500ff0477ac */ /* 0x000e640008000800 */
[----:B-1----:R-:W-:Y:S01]  /*1d50*/  UISETP.GE.AND UP0, UPT, UR4, 0x5, UPT ;  /* 0x000000050400788c */ /* 0x002fe2000bf06270 */
[----:B0-----:R-:W-:-:S05]  /*1d60*/  IMAD.WIDE R2, R11, 0x4, R2 ;  /* 0x000000040b027825 */ /* 0x001fca00078e0202 */
[----:B------:R3:W-:Y:S03]  /*1d70*/  STG.E desc[UR8][R2.64+0x4], R0 ;  /* 0x0000040002007986 */ /* 0x0007e6000c101908 */
[----:B------:R-:W-:Y:S05]  /*1d80*/  BRA.U !UP0, `(.L_x_169) ;  /* 0x0000000508107547 */ /* 0x000fea000b800000 */
[----:B---3--:R-:W-:-:S03]  /*1d90*/  IMAD.WIDE R2, R12, 0x8, RZ ;  /* 0x000000080c027825 */ /* 0x008fc600078e02ff */
[----:B------:R-:W-:-:S03]  /*1da0*/  IADD3 R22, P0, PT, R26, -R2, RZ ;  /* 0x800000021a167210 */ /* 0x000fc60007f1e0ff */
[----:B------:R-:W2:Y:S02]  /*1db0*/  LDG.E R2, desc[UR8][R26.64+0xc] ;  /* 0x00000c081a027981 */ /* 0x000ea4000c1e1900 */
[----:B------:R-:W-:-:S05]  /*1dc0*/  IMAD.X R23, R27, 0x1, ~R3, P0 ;  /* 0x000000011b177824 */ /* 0x000fca00000e0e03 */
[----:B------:R-:W3:Y:S01]  /*1dd0*/  LDG.E R3, desc[UR8][R22.64+0x4] ;  /* 0x0000040816037981 */ /* 0x000ee2000c1e1900 */
[----:B------:R-:W0:Y:S01]  /*1de0*/  S2R R13, SR_CgaCtaId ;  /* 0x00000000000d7919 */ /* 0x000e220000008800 */
[----:B------:R-:W-:Y:S01]  /*1df0*/  HFMA2 R11, -RZ, RZ, 0, 1.1920928955078125e-07 ;  /* 0x00000002ff0b7431 */ /* 0x000fe200000001ff */
[----:B------:R-:W-:-:S04]  /*1e00*/  MOV R10, 0x400 ;  /* 0x00000400000a7802 */ /* 0x000fc80000000f00 */
[----:B------:R-:W-:Y:S01]  /*1e10*/  IMAD R24, R12, 0x6, R11 ;  /* 0x000000060c187824 */ /* 0x000fe200078e020b */
[----:B------:R-:W-:-:S04]  /*1e20*/  IADD3 R11, PT, PT, R10, 0x1800, RZ ;  /* 0x000018000a0b7810 */ /* 0x000fc80007ffe0ff */
[----:B------:R-:W-:-:S06]  /*1e30*/  IADD3 R0, PT, PT, R9, R24, RZ ;  /* 0x0000001809007210 */ /* 0x000fcc0007ffe0ff */
[----:B------:R-:W1:Y:S01]  /*1e40*/  LDS R0, [R0] ;  /* 0x0000000000007984 */ /* 0x000e620000000800 */
[C---:B0-----:R-:W-:Y:S02]  /*1e50*/  LEA R25, R13.reuse, R10, 0x18 ;  /* 0x0000000a0d197211 */ /* 0x041fe400078ec0ff */
[----:B------:R-:W-:Y:S02]  /*1e60*/  IADD3 R10, PT, PT, R10, 0x1000, RZ ;  /* 0x000010000a0a7810 */ /* 0x000fe40007ffe0ff */
[C---:B------:R-:W-:Y:S02]  /*1e70*/  LEA R11, R13.reuse, R11, 0x18 ;  /* 0x0000000b0d0b7211 */ /* 0x040fe400078ec0ff */
[----:B------:R-:W-:Y:S02]  /*1e80*/  LEA R10, R13, R10, 0x18 ;  /* 0x0000000a0d0a7211 */ /* 0x000fe400078ec0ff */
[-C--:B------:R-:W-:Y:S02]  /*1e90*/  IADD3 R25, PT, PT, R25, R24.reuse, RZ ;  /* 0x0000001819197210 */ /* 0x080fe40007ffe0ff */
[----:B------:R-:W-:Y:S01]  /*1ea0*/  IADD3 R13, PT, PT, R11, R24, RZ ;  /* 0x000000180b0d7210 */ /* 0x000fe20007ffe0ff */
[----:B------:R-:W-:-:S03]  /*1eb0*/  IMAD.IADD R28, R10, 0x1, R24 ;  /* 0x000000010a1c7824 */ /* 0x000fc600078e0218 */
[----:B------:R-:W-:Y:S04]  /*1ec0*/  LDS R25, [R25] ;  /* 0x0000000019197984 */ /* 0x000fe80000000800 */
[----:B------:R-:W3:Y:S04]  /*1ed0*/  LDS R24, [R13] ;  /* 0x000000000d187984 */ /* 0x000ee80000000800 */
[----:B------:R-:W2:Y:S01]  /*1ee0*/  LDS R28, [R28] ;  /* 0x000000001c1c7984 */ /* 0x000ea20000000800 */
[----:B-1----:R-:W0:Y:S01]  /*1ef0*/  MUFU.RCP R29, R0 ;  /* 0x00000000001d7308 */ /* 0x002e220000001000 */
[----:B------:R-:W-:Y:S01]  /*1f00*/  BSSY.RECONVERGENT B3, `(.L_x_186) ;  /* 0x000000d000037945 */ /* 0x000fe20003800200 */
[----:B---3--:R-:W-:-:S04]  /*1f10*/  FFMA R3, -R25, R3, R24 ;  /* 0x0000000319037223 */ /* 0x008fc80000000118 */
[----:B--2---:R-:W-:Y:S01]  /*1f20*/  FFMA R2, -R28, R2, R3 ;  /* 0x000000021c027223 */ /* 0x004fe20000000103 */
[----:B0-----:R-:W-:-:S03]  /*1f30*/  FFMA R24, -R0, R29, 1 ;  /* 0x3f80000000187423 */ /* 0x001fc6000000011d */
[----:B------:R-:W0:Y:S01]  /*1f40*/  FCHK P0, R2, R0 ;  /* 0x0000000002007302 */ /* 0x000e220000000000 */
[----:B------:R-:W-:-:S04]  /*1f50*/  FFMA R29, R29, R24, R29 ;  /* 0x000000181d1d7223 */ /* 0x000fc8000000001d */
[----:B------:R-:W-:-:S04]  /*1f60*/  FFMA R24, R2, R29, RZ ;  /* 0x0000001d02187223 */ /* 0x000fc800000000ff */
[----:B------:R-:W-:-:S04]  /*1f70*/  FFMA R3, -R0, R24, R2 ;  /* 0x0000001800037223 */ /* 0x000fc80000000102 */
[----:B------:R-:W-:Y:S01]  /*1f80*/  FFMA R29, R29, R3, R24 ;  /* 0x000000031d1d7223 */ /* 0x000fe20000000018 */
[----:B0-----:R-:W-:Y:S06]  /*1f90*/  @!P0 BRA `(.L_x_187) ;  /* 0x00000000000c8947 */ /* 0x001fec0003800000 */
[----:B------:R-:W-:-:S07]  /*1fa0*/  MOV R3, 0x1fc0 ;  /* 0x00001fc000037802 */ /* 0x000fce0000000f00 */
[----:B------:R-:W-:Y:S05]  /*1fb0*/  CALL.REL.NOINC `($__internal_3_$__cuda_sm3x_div_rn_noftz_f32_slowpath) ;  /* 0x0000001c00d87944 */ /* 0x000fea0003c00000 */
[----:B------:R-:W-:-:S07]  /*1fc0*/  MOV R29, R0 ;  /* 0x00000000001d7202 */ /* 0x000fce0000000f00 */
.L_x_187:
[----:B------:R-:W-:Y:S05]  /*1fd0*/  BSYNC.RECONVERGENT B3 ;  /* 0x0000000000037941 */ /* 0x000fea0003800200 */
.L_x_186:
[----:B------:R-:W-:-:S03]  /*1fe0*/  IMAD.WIDE R2, R12, 0x4, RZ ;  /* 0x000000040c027825 */ /* 0x000fc600078e02ff */
[----:B------:R-:W-:-:S04]  /*1ff0*/  IADD3 R2, P0, PT, R26, -R2, RZ ;  /* 0x800000021a027210 */ /* 0x000fc80007f1e0ff */
[----:B------:R-:W-:-:S05]  /*2000*/  IADD3.X R3, PT, PT, R27, ~R3, RZ, P0, !PT ;  /* 0x800000031b037210 */ /* 0x000fca00007fe4ff */
[----:B------:R-:W-:Y:S04]  /*2010*/  STG.E desc[UR8][R2.64+0x8], R29 ;  /* 0x0000081d02007986 */ /* 0x000fe8000c101908 */
[----:B------:R-:W2:Y:S01]  /*2020*/  LDG.E R22, desc[UR8][R22.64+0x4] ;  /* 0x0000040816167981 */ /* 0x000ea2000c1e1900 */
[----:B------:R-:W-:Y:S01]  /*2030*/  LEA.HI R0, R12, R12, RZ, 0x1 ;  /* 0x0000000c0c007211 */ /* 0x000fe200078f08ff */
[----:B------:R-:W-:Y:S03]  /*2040*/  BSSY.RECONVERGENT B3, `(.L_x_188) ;  /* 0x0000016000037945 */ /* 0x000fe60003800200 */
[----:B------:R-:W-:-:S04]  /*2050*/  SHF.L.U32 R0, R0, 0x1, RZ ;  /* 0x0000000100007819 */ /* 0x000fc800000006ff */
[----:B------:R-:W-:-:S04]  /*2060*/  LOP3.LUT R0, R0, 0xfffffffc, RZ, 0xc0, !PT ;  /* 0xfffffffc00007812 */ /* 0x000fc800078ec0ff */
[-C--:B------:R-:W-:Y:S02]  /*2070*/  IADD3 R9, PT, PT, R9, R0.reuse, RZ ;  /* 0x0000000009097210 */ /* 0x080fe40007ffe0ff */
[-C--:B------:R-:W-:Y:S02]  /*2080*/  IADD3 R11, PT, PT, R11, R0.reuse, RZ ;  /* 0x000000000b0b7210 */ /* 0x080fe40007ffe0ff */
[----:B------:R-:W-:Y:S01]  /*2090*/  IADD3 R0, PT, PT, R10, R0, RZ ;  /* 0x000000000a007210 */ /* 0x000fe20007ffe0ff */
[----:B------:R-:W0:Y:S04]  /*20a0*/  LDS R13, [R9] ;  /* 0x00000000090d7984 */ /* 0x000e280000000800 */
[----:B------:R-:W-:Y:S04]  /*20b0*/  LDS R11, [R11] ;  /* 0x000000000b0b7984 */ /* 0x000fe80000000800 */
[----:B------:R-:W2:Y:S01]  /*20c0*/  LDS R0, [R0] ;  /* 0x0000000000007984 */ /* 0x000ea20000000800 */
[----:B0-----:R-:W0:Y:S02]  /*20d0*/  MUFU.RCP R3, R13 ;  /* 0x0000000d00037308 */ /* 0x001e240000001000 */
[----:B0-----:R-:W-:-:S04]  /*20e0*/  FFMA R10, -R13, R3, 1 ;  /* 0x3f8000000d0a7423 */ /* 0x001fc80000000103 */
[----:B------:R-:W-:Y:S01]  /*20f0*/  FFMA R3, R3, R10, R3 ;  /* 0x0000000a03037223 */ /* 0x000fe20000000003 */
[----:B--2---:R-:W-:-:S04]  /*2100*/  FFMA R2, -R0, R22, R11 ;  /* 0x0000001600027223 */ /* 0x004fc8000000010b */
[----:B------:R-:W0:Y:S01]  /*2110*/  FCHK P0, R2, R13 ;  /* 0x0000000d02007302 */ /* 0x000e220000000000 */
[----:B------:R-:W-:-:S04]  /*2120*/  FFMA R10, R2, R3, RZ ;  /* 0x00000003020a7223 */ /* 0x000fc800000000ff */
[----:B------:R-:W-:-:S04]  /*2130*/  FFMA R9, -R13, R10, R2 ;  /* 0x0000000a0d097223 */ /* 0x000fc80000000102 */
[----:B------:R-:W-:Y:S01]  /*2140*/  FFMA R3, R3, R9, R10 ;  /* 0x0000000903037223 */ /* 0x000fe2000000000a */
[----:B0-----:R-:W-:Y:S06]  /*2150*/  @!P0 BRA `(.L_x_189) ;  /* 0x0000000000108947 */ /* 0x001fec0003800000 */
[----:B------:R-:W-:Y:S02]  /*2160*/  MOV R0, R13 ;  /* 0x0000000d00007202 */ /* 0x000fe40000000f00 */
[----:B------:R-:W-:-:S07]  /*2170*/  MOV R3, 0x2190 ;  /* 0x0000219000037802 */ /* 0x000fce0000000f00 */
[----:B------:R-:W-:Y:S05]  /*2180*/  CALL.REL.NOINC `($__internal_3_$__cuda_sm3x_div_rn_noftz_f32_slowpath) ;  /* 0x0000001c00647944 */ /* 0x000fea0003c00000 */
[----:B------:R-:W-:-:S07]  /*2190*/  IMAD.MOV.U32 R3, RZ, RZ, R0 ;  /* 0x000000ffff037224 */ /* 0x000fce00078e0000 */
.L_x_189:
[----:B------:R-:W-:Y:S05]  /*21a0*/  BSYNC.RECONVERGENT B3 ;  /* 0x0000000000037941 */ /* 0x000fea0003800200 */
.L_x_188:
[----:B------:R-:W-:-:S05]  /*21b0*/  IMAD.WIDE R12, R12, -0xc, R26 ;  /* 0xfffffff40c0c7825 */ /* 0x000fca00078e021a */
[----:B------:R4:W-:Y:S02]  /*21c0*/  STG.E desc[UR8][R12.64], R3 ;  /* 0x000000030c007986 */ /* 0x0009e4000c101908 */
.L_x_169:
[----:B------:R-:W-:Y:S05]  /*21d0*/  BSYNC.RECONVERGENT B2 ;  /* 0x0000000000027941 */ /* 0x000fea0003800200 */
.L_x_168:
[C---:B------:R-:W-:Y:S01]  /*21e0*/  ISETP.GT.U32.AND P0, PT, R4.reuse, 0x3, PT ;  /* 0x000000030400780c */ /* 0x040fe20003f04070 */
[----:B------:R-:W-:Y:S01]  /*21f0*/  BSSY.RECONVERGENT B2, `(.L_x_190) ;  /* 0x0000037000027945 */ /* 0x000fe20003800200 */
[C---:B------:R-:W-:Y:S02]  /*2200*/  IMAD R9, R4.reuse, 0x1fc, R5 ;  /* 0x000001fc04097824 */ /* 0x040fe400078e0205 */
[----:B------:R-:W-:-:S09]  /*2210*/  IMAD R5, R4, 0x1fc, R8 ;  /* 0x000001fc04057824 */ /* 0x000fd200078e0208 */
[----:B------:R-:W-:Y:S05]  /*2220*/  @P0 BRA `(.L_x_191) ;  /* 0x0000000000cc0947 */ /* 0x000fea0003800000 */
[----:B------:R-:W-:-:S13]  /*2230*/  ISETP.NE.AND P0, PT, R4, RZ, PT ;  /* 0x000000ff0400720c */ /* 0x000fda0003f05270 */
[----:B------:R-:W-:Y:S05]  /*2240*/  @P0 BRA `(.L_x_192) ;  /* 0x0000000000580947 */ /* 0x000fea0003800000 */
[----:B------:R-:W5:Y:S01]  /*2250*/  LDC.64 R10, c[0x0][0x3a0] ;  /* 0x0000e800ff0a7b82 */ /* 0x000f620000000a00 */
[----:B---3--:R-:W3:Y:S04]  /*2260*/  LDS R0, [R6+0xfc] ;  /* 0x0000fc0006007984 */ /* 0x008ee80000000800 */
[----:B------:R-:W-:Y:S04]  /*2270*/  LDS R2, [R8+0xfc] ;  /* 0x0000fc0008027984 */ /* 0x000fe80000000800 */
[----:B----4-:R-:W4:Y:S04]  /*2280*/  LDS R3, [R7+0xfc] ;  /* 0x0000fc0007037984 */ /* 0x010f280000000800 */
[----:B-----5:R-:W4:Y:S01]  /*2290*/  LDG.E R10, desc[UR8][R10.64+0x3fc] ;  /* 0x0003fc080a0a7981 */ /* 0x020f22000c1e1900 */
[----:B------:R-:W-:Y:S01]  /*22a0*/  BSSY.RECONVERGENT B3, `(.L_x_193) ;  /* 0x000000d000037945 */ /* 0x000fe20003800200 */
[----:B---3--:R-:W3:Y:S02]  /*22b0*/  MUFU.RCP R13, R0 ;  /* 0x00000000000d7308 */ /* 0x008ee40000001000 */
[----:B---3--:R-:W-:-:S04]  /*22c0*/  FFMA R12, -R0, R13, 1 ;  /* 0x3f800000000c7423 */ /* 0x008fc8000000010d */
[----:B------:R-:W-:Y:S01]  /*22d0*/  FFMA R13, R13, R12, R13 ;  /* 0x0000000c0d0d7223 */ /* 0x000fe2000000000d */
[----:B----4-:R-:W-:-:S04]  /*22e0*/  FFMA R2, -R3, R10, R2 ;  /* 0x0000000a03027223 */ /* 0x010fc80000000102 */
[----:B------:R-:W3:Y:S01]  /*22f0*/  FCHK P0, R2, R0 ;  /* 0x0000000002007302 */ /* 0x000ee20000000000 */
[----:B------:R-:W-:-:S04]  /*2300*/  FFMA R12, R2, R13, RZ ;  /* 0x0000000d020c7223 */ /* 0x000fc800000000ff */
[----:B------:R-:W-:-:S04]  /*2310*/  FFMA R3, -R0, R12, R2 ;  /* 0x0000000c00037223 */ /* 0x000fc80000000102 */
[----:B------:R-:W-:Y:S01]  /*2320*/  FFMA R13, R13, R3, R12 ;  /* 0x000000030d0d7223 */ /* 0x000fe2000000000c */
[----:B---3--:R-:W-:Y:S06]  /*2330*/  @!P0 BRA `(.L_x_194) ;  /* 0x00000000000c8947 */ /* 0x008fec0003800000 */
[----:B------:R-:W-:-:S07]  /*2340*/  MOV R3, 0x2360 ;  /* 0x0000236000037802 */ /* 0x000fce0000000f00 */
[----:B012---:R-:W-:Y:S05]  /*2350*/  CALL.REL.NOINC `($__internal_3_$__cuda_sm3x_div_rn_noftz_f32_slowpath) ;  /* 0x0000001800f07944 */ /* 0x007fea0003c00000 */
[----:B------:R-:W-:-:S07]  /*2360*/  MOV R13, R0 ;  /* 0x00000000000d7202 */ /* 0x000fce0000000f00 */
.L_x_194:
[----:B------:R-:W-:Y:S05]  /*2370*/  BSYNC.RECONVERGENT B3 ;  /* 0x0000000000037941 */ /* 0x000fea0003800200 */
.L_x_193:
[----:B------:R-:W3:Y:S02]  /*2380*/  LDC.64 R2, c[0x0][0x3a0] ;  /* 0x0000e800ff027b82 */ /* 0x000ee40000000a00 */
[----:B---3--:R3:W-:Y:S01]  /*2390*/  STG.E desc[UR8][R2.64+0x1fc], R13 ;  /* 0x0001fc0d02007986 */ /* 0x0087e2000c101908 */
[----:B------:R-:W-:Y:S05]  /*23a0*/  BRA `(.L_x_191) ;  /* 0x00000000006c7947 */ /* 0x000fea0003800000 */
.L_x_192:
[----:B------:R-:W5:Y:S01]  /*23b0*/  LDC.64 R10, c[0x0][0x3a0] ;  /* 0x0000e800ff0a7b82 */ /* 0x000f620000000a00 */
[C---:B---34-:R-:W-:Y:S01]  /*23c0*/  LEA R3, R4.reuse, 0x7e, 0x8 ;  /* 0x0000007e04037811 */ /* 0x058fe200078e40ff */
[----:B01----:R-:W-:Y:S01]  /*23d0*/  IMAD R22, R4, 0x1fc, R6 ;  /* 0x000001fc04167824 */ /* 0x003fe200078e0206 */
[----:B------:R-:W-:Y:S04]  /*23e0*/  LDS R0, [R5+0xfc] ;  /* 0x0000fc0005007984 */ /* 0x000fe80000000800 */
[----:B------:R-:W2:Y:S01]  /*23f0*/  LDS R23, [R22+0xfc] ;  /* 0x0000fc0016177984 */ /* 0x000ea20000000800 */
[----:B-----5:R-:W-:-:S03]  /*2400*/  IMAD.WIDE.U32 R10, R3, 0x4, R10 ;  /* 0x00000004030a7825 */ /* 0x020fc600078e000a */
[----:B------:R-:W0:Y:S04]  /*2410*/  LDS R3, [R9+0xfc] ;  /* 0x0000fc0009037984 */ /* 0x000e280000000800 */
[----:B------:R-:W0:Y:S04]  /*2420*/  LDG.E R2, desc[UR8][R10.64+-0x1fc] ;  /* 0xfffe04080a027981 */ /* 0x000e28000c1e1900 */
[----:B------:R-:W3:Y:S01]  /*2430*/  LDG.E R12, desc[UR8][R10.64+0x204] ;  /* 0x000204080a0c7981 */ /* 0x000ee2000c1e1900 */
[----:B------:R-:W-:Y:S01]  /*2440*/  IMAD R8, R4, 0x1fc, R7 ;  /* 0x000001fc04087824 */ /* 0x000fe200078e0207 */
[----:B------:R-:W-:Y:S04]  /*2450*/  BSSY.RECONVERGENT B3, `(.L_x_195) ;  /* 0x000000f000037945 */ /* 0x000fe80003800200 */
[----:B------:R-:W3:Y:S01]  /*2460*/  LDS R13, [R8+0xfc] ;  /* 0x0000fc00080d7984 */ /* 0x000ee20000000800 */
[----:B--2---:R-:W1:Y:S01]  /*2470*/  MUFU.RCP R24, R23 ;  /* 0x0000001700187308 */ /* 0x004e620000001000 */
[----:B0-----:R-:W-:Y:S01]  /*2480*/  FFMA R2, -R3, R2, R0 ;  /* 0x0000000203027223 */ /* 0x001fe20000000100 */
[----:B-1----:R-:W-:-:S03]  /*2490*/  FFMA R3, -R23, R24, 1 ;  /* 0x3f80000017037423 */ /* 0x002fc60000000118 */
[----:B---3--:R-:W-:Y:S01]  /*24a0*/  FFMA R2, -R13, R12, R2 ;  /* 0x0000000c0d027223 */ /* 0x008fe20000000102 */
[----:B------:R-:W-:-:S03]  /*24b0*/  FFMA R3, R24, R3, R24 ;  /* 0x0000000318037223 */ /* 0x000fc60000000018 */
        /* <DEDUP_REMOVED lines=8> */
.L_x_196:
[----:B------:R-:W-:Y:S05]  /*2540*/  BSYNC.RECONVERGENT B3 ;  /* 0x0000000000037941 */ /* 0x000fea0003800200 */
.L_x_195:
[----:B------:R0:W-:Y:S02]  /*2550*/  STG.E desc[UR8][R10.64+0x4], R0 ;  /* 0x000004000a007986 */ /* 0x0001e4000c101908 */
.L_x_191:
[----:B------:R-:W-:Y:S05]  /*2560*/  BSYNC.RECONVERGENT B2 ;  /* 0x0000000000027941 */ /* 0x000fea0003800200 */
.L_x_190:
[----:B------:R-:W-:Y:S01]  /*2570*/  BAR.SYNC.DEFER_BLOCKING 0x0 ;  /* 0x0000000000007b1d */ /* 0x000fe20000010000 */
[----:B------:R-:W-:-:S05]  /*2580*/  ISETP.GT.U32.AND P0, PT, R4, 0x7, PT ;  /* 0x000000070400780c */ /* 0x000fca0003f04070 */
[----:B------:R-:W-:Y:S08]  /*2590*/  BSSY.RECONVERGENT B2, `(.L_x_197) ;  /* 0x0000037000027945 */ /* 0x000ff00003800200 */
[----:B------:R-:W-:Y:S05]  /*25a0*/  @P0 BRA `(.L_x_198) ;  /* 0x0000000000d40947 */ /* 0x000fea0003800000 */
[----:B------:R-:W-:-:S13]  /*25b0*/  ISETP.NE.AND P0, PT, R4, RZ, PT ;  /* 0x000000ff0400720c */ /* 0x000fda0003f05270 */
[----:B------:R-:W-:Y:S05]  /*25c0*/  @!P0 BRA `(.L_x_199) ;  /* 0x0000000000788947 */ /* 0x000fea0003800000 */
[----:B0-----:R-:W0:Y:S01]  /*25d0*/  LDC.64 R10, c[0x0][0x3a0] ;  /* 0x0000e800ff0a7b82 */ /* 0x001e220000000a00 */
[----:B---34-:R-:W-:-:S05]  /*25e0*/  LEA R3, R4, 0x3e, 0x7 ;  /* 0x0000003e04037811 */ /* 0x018fca00078e38ff */
[----:B0-----:R-:W-:-:S05]  /*25f0*/  IMAD.WIDE.U32 R10, R3, 0x4, R10 ;  /* 0x00000004030a7825 */ /* 0x001fca00078e000a */
[----:B------:R-:W3:Y:S04]  /*2600*/  LDG.E R2, desc[UR8][R10.64+-0xfc] ;  /* 0xffff04080a027981 */ /* 0x000ee8000c1e1900 */
[----:B------:R-:W4:Y:S01]  /*2610*/  LDG.E R12, desc[UR8][R10.64+0x104] ;  /* 0x000104080a0c7981 */ /* 0x000f22000c1e1900 */
[C---:B-1----:R-:W-:Y:S01]  /*2620*/  IMAD R22, R4.reuse, 0xfc, R6 ;  /* 0x000000fc04167824 */ /* 0x042fe200078e0206 */
[----:B------:R-:W-:Y:S01]  /*2630*/  BSSY.RECONVERGENT B3, `(.L_x_200) ;  /* 0x0000015000037945 */ /* 0x000fe20003800200 */
[C---:B------:R-:W-:Y:S02]  /*2640*/  IMAD R0, R4.reuse, -0x100, R5 ;  /* 0xffffff0004007824 */ /* 0x040fe400078e0205 */
[C---:B------:R-:W-:Y:S01]  /*2650*/  IMAD R3, R4.reuse, -0x100, R9 ;  /* 0xffffff0004037824 */ /* 0x040fe200078e0209 */
[----:B------:R-:W2:Y:S01]  /*2660*/  LDS R23, [R22+0x7c] ;  /* 0x00007c0016177984 */ /* 0x000ea20000000800 */
[----:B------:R-:W-:-:S03]  /*2670*/  IMAD R8, R4, 0xfc, R7 ;  /* 0x000000fc04087824 */ /* 0x000fc600078e0207 */
[----:B------:R-:W-:Y:S04]  /*2680*/  LDS R0, [R0+0x7c] ;  /* 0x00007c0000007984 */ /* 0x000fe80000000800 */
[----:B------:R-:W3:Y:S04]  /*2690*/  LDS R3, [R3+0x7c] ;  /* 0x00007c0003037984 */ /* 0x000ee80000000800 */
[----:B------:R-:W4:Y:S01]  /*26a0*/  LDS R13, [R8+0x7c] ;  /* 0x00007c00080d7984 */ /* 0x000f220000000800 */
[----:B--2---:R-:W0:Y:S02]  /*26b0*/  MUFU.RCP R24, R23 ;  /* 0x0000001700187308 */ /* 0x004e240000001000 */
[----:B0-----:R-:W-:-:S04]  /*26c0*/  FFMA R25, -R23, R24, 1 ;  /* 0x3f80000017197423 */ /* 0x001fc80000000118 */
[----:B------:R-:W-:Y:S01]  /*26d0*/  FFMA R25, R24, R25, R24 ;  /* 0x0000001918197223 */ /* 0x000fe20000000018 */
[----:B---3--:R-:W-:-:S04]  /*26e0*/  FFMA R2, -R3, R2, R0 ;  /* 0x0000000203027223 */ /* 0x008fc80000000100 */
[----:B----4-:R-:W-:-:S04]  /*26f0*/  FFMA R2, -R13, R12, R2 ;  /* 0x0000000c0d027223 */ /* 0x010fc80000000102 */
        /* <DEDUP_REMOVED lines=8> */
.L_x_201:
[----:B------:R-:W-:Y:S05]  /*2780*/  BSYNC.RECONVERGENT B3 ;  /* 0x0000000000037941 */ /* 0x000fea0003800200 */
.L_x_200:
[----:B------:R0:W-:Y:S01]  /*2790*/  STG.E desc[UR8][R10.64+0x4], R0 ;  /* 0x000004000a007986 */ /* 0x0001e2000c101908 */
[----:B------:R-:W-:Y:S05]  /*27a0*/  BRA `(.L_x_198) ;  /* 0x0000000000547947 */ /* 0x000fea0003800000 */
.L_x_199:
[----:B0-----:R-:W0:Y:S01]  /*27b0*/  LDC.64 R10, c[0x0][0x3a0] ;  /* 0x0000e800ff0a7b82 */ /* 0x001e220000000a00 */
[----:B---3--:R-:W3:Y:S04]  /*27c0*/  LDS R0, [R6+0x7c] ;  /* 0x00007c0006007984 */ /* 0x008ee80000000800 */
[----:B------:R-:W-:Y:S04]  /*27d0*/  LDS R2, [R5+0x7c] ;  /* 0x00007c0005027984 */ /* 0x000fe80000000800 */
[----:B----4-:R-:W4:Y:S04]  /*27e0*/  LDS R3, [R7+0x7c] ;  /* 0x00007c0007037984 */ /* 0x010f280000000800 */
[----:B0-----:R-:W4:Y:S01]  /*27f0*/  LDG.E R10, desc[UR8][R10.64+0x1fc] ;  /* 0x0001fc080a0a7981 */ /* 0x001f22000c1e1900 */
[----:B------:R-:W-:Y:S01]  /*2800*/  BSSY.RECONVERGENT B3, `(.L_x_202) ;  /* 0x000000d000037945 */ /* 0x000fe20003800200 */
[----:B---3--:R-:W0:Y:S02]  /*2810*/  MUFU.RCP R13, R0 ;  /* 0x00000000000d7308 */ /* 0x008e240000001000 */
[----:B0-----:R-:W-:-:S04]  /*2820*/  FFMA R8, -R0, R13, 1 ;  /* 0x3f80000000087423 */ /* 0x001fc8000000010d */
[----:B------:R-:W-:Y:S01]  /*2830*/  FFMA R13, R13, R8, R13 ;  /* 0x000000080d0d7223 */ /* 0x000fe2000000000d */
[----:B----4-:R-:W-:-:S04]  /*2840*/  FFMA R2, -R3, R10, R2 ;  /* 0x0000000a03027223 */ /* 0x010fc80000000102 */
[----:B------:R-:W0:Y:S01]  /*2850*/  FCHK P0, R2, R0 ;  /* 0x0000000002007302 */ /* 0x000e220000000000 */
[----:B------:R-:W-:-:S04]  /*2860*/  FFMA R8, R2, R13, RZ ;  /* 0x0000000d02087223 */ /* 0x000fc800000000ff */
[----:B------:R-:W-:-:S04]  /*2870*/  FFMA R3, -R0, R8, R2 ;  /* 0x0000000800037223 */ /* 0x000fc80000000102 */
[----:B------:R-:W-:Y:S01]  /*2880*/  FFMA R13, R13, R3, R8 ;  /* 0x000000030d0d7223 */ /* 0x000fe20000000008 */
[----:B0-----:R-:W-:Y:S06]  /*2890*/  @!P0 BRA `(.L_x_203) ;  /* 0x00000000000c8947 */ /* 0x001fec0003800000 */
[----:B------:R-:W-:-:S07]  /*28a0*/  MOV R3, 0x28c0 ;  /* 0x000028c000037802 */ /* 0x000fce0000000f00 */
[----:B-12---:R-:W-:Y:S05]  /*28b0*/  CALL.REL.NOINC `($__internal_3_$__cuda_sm3x_div_rn_noftz_f32_slowpath) ;  /* 0x0000001400987944 */ /* 0x006fea0003c00000 */
[----:B------:R-:W-:-:S07]  /*28c0*/  MOV R13, R0 ;  /* 0x00000000000d7202 */ /* 0x000fce0000000f00 */
.L_x_203:
[----:B------:R-:W-:Y:S05]  /*28d0*/  BSYNC.RECONVERGENT B3 ;  /* 0x0000000000037941 */ /* 0x000fea0003800200 */
.L_x_202:
[----:B------:R-:W0:Y:S02]  /*28e0*/  LDC.64 R2, c[0x0][0x3a0] ;  /* 0x0000e800ff027b82 */ /* 0x000e240000000a00 */
[----:B0-----:R0:W-:Y:S02]  /*28f0*/  STG.E desc[UR8][R2.64+0xfc], R13 ;  /* 0x0000fc0d02007986 */ /* 0x0011e4000c101908 */
.L_x_198:
[----:B------:R-:W-:Y:S05]  /*2900*/  BSYNC.RECONVERGENT B2 ;  /* 0x0000000000027941 */ /* 0x000fea0003800200 */
.L_x_197:
        /* <DEDUP_REMOVED lines=33> */
.L_x_208:
[----:B------:R-:W-:Y:S05]  /*2b20*/  BSYNC.RECONVERGENT B3 ;  /* 0x0000000000037941 */ /* 0x000fea0003800200 */
.L_x_207:
[----:B------:R0:W-:Y:S01]  /*2b30*/  STG.E desc[UR8][R10.64+0x4], R0 ;  /* 0x000004000a007986 */ /* 0x0001e2000c101908 */
[----:B------:R-:W-:Y:S05]  /*2b40*/  BRA `(.L_x_205) ;  /* 0x0000000000547947 */ /* 0x000fea0003800000 */
.L_x_206:
        /* <DEDUP_REMOVED lines=18> */
.L_x_210:
[----:B------:R-:W-:Y:S05]  /*2c70*/  BSYNC.RECONVERGENT B3 ;  /* 0x0000000000037941 */ /* 0x000fea0003800200 */
.L_x_209:
[----:B------:R-:W0:Y:S02]  /*2c80*/  LDC.64 R2, c[0x0][0x3a0] ;  /* 0x0000e800ff027b82 */ /* 0x000e240000000a00 */
[----:B0-----:R0:W-:Y:S02]  /*2c90*/  STG.E desc[UR8][R2.64+0x7c], R13 ;  /* 0x00007c0d02007986 */ /* 0x0011e4000c101908 */
.L_x_205:
[----:B------:R-:W-:Y:S05]  /*2ca0*/  BSYNC.RECONVERGENT B2 ;  /* 0x0000000000027941 */ /* 0x000fea0003800200 */
.L_x_204:
        /* <DEDUP_REMOVED lines=33> */
.L_x_215:
[----:B------:R-:W-:Y:S05]  /*2ec0*/  BSYNC.RECONVERGENT B3 ;  /* 0x0000000000037941 */ /* 0x000fea0003800200 */
.L_x_214:
[----:B------:R0:W-:Y:S01]  /*2ed0*/  STG.E desc[UR8][R10.64+0x4], R0 ;  /* 0x000004000a007986 */ /* 0x0001e2000c101908 */
[----:B------:R-:W-:Y:S05]  /*2ee0*/  BRA `(.L_x_212) ;  /* 0x0000000000547947 */ /* 0x000fea0003800000 */
.L_x_213:
        /* <DEDUP_REMOVED lines=17> */
[----:B------:R-:W-:-:S07]  /*3000*/  IMAD.MOV.U32 R13, RZ, RZ, R0 ;  /* 0x000000ffff0d7224 */ /* 0x000fce00078e0000 */
.L_x_217:
[----:B------:R-:W-:Y:S05]  /*3010*/  BSYNC.RECONVERGENT B3 ;  /* 0x0000000000037941 */ /* 0x000fea0003800200 */
.L_x_216:
[----:B------:R-:W0:Y:S02]  /*3020*/  LDC.64 R2, c[0x0][0x3a0] ;  /* 0x0000e800ff027b82 */ /* 0x000e240000000a00 */
[----:B0-----:R0:W-:Y:S02]  /*3030*/  STG.E desc[UR8][R2.64+0x3c], R13 ;  /* 0x00003c0d02007986 */ /* 0x0011e4000c101908 */
.L_x_212:
[----:B------:R-:W-:Y:S05]  /*3040*/  BSYNC.RECONVERGENT B2 ;  /* 0x0000000000027941 */ /* 0x000fea0003800200 */
.L_x_211:
        /* <DEDUP_REMOVED lines=33> */
.L_x_222:
[----:B------:R-:W-:Y:S05]  /*3260*/  BSYNC.RECONVERGENT B3 ;  /* 0x0000000000037941 */ /* 0x000fea0003800200 */
.L_x_221:
[----:B------:R0:W-:Y:S01]  /*3270*/  STG.E desc[UR8][R10.64+0x4], R0 ;  /* 0x000004000a007986 */ /* 0x0001e2000c101908 */
[----:B------:R-:W-:Y:S05]  /*3280*/  BRA `(.L_x_219) ;  /* 0x0000000000547947 */ /* 0x000fea0003800000 */
.L_x_220:
        /* <DEDUP_REMOVED lines=18> */
.L_x_224:
[----:B------:R-:W-:Y:S05]  /*33b0*/  BSYNC.RECONVERGENT B3 ;  /* 0x0000000000037941 */ /* 0x000fea0003800200 */
.L_x_223:
[----:B------:R-:W0:Y:S02]  /*33c0*/  LDC.64 R2, c[0x0][0x3a0] ;  /* 0x0000e800ff027b82 */ /* 0x000e240000000a00 */
[----:B0-----:R0:W-:Y:S02]  /*33d0*/  STG.E desc[UR8][R2.64+0x1c], R13 ;  /* 0x00001c0d02007986 */ /* 0x0011e4000c101908 */
.L_x_219:
[----:B------:R-:W-:Y:S05]  /*33e0*/  BSYNC.RECONVERGENT B2 ;  /* 0x0000000000027941 */ /* 0x000fea0003800200 */
.L_x_218:
[----:B------:R-:W-:Y:S01]  /*33f0*/  BAR.SYNC.DEFER_BLOCKING 0x0 ;  /* 0x0000000000007b1d */ /* 0x000fe20000010000 */
[C---:B------:R-:W-:Y:S02]  /*3400*/  ISETP.GT.U32.AND P0, PT, R4.reuse, 0x7f, PT ;  /* 0x0000007f0400780c */ /* 0x040fe40003f04070 */
[----:B------:R-:W-:-:S03]  /*3410*/  SHF.L.U32 R8, R4, 0x2, RZ ;  /* 0x0000000204087819 */ /* 0x000fc600000006ff */
[----:B------:R-:W-:Y:S08]  /*3420*/  BSSY.RECONVERGENT B2, `(.L_x_225) ;  /* 0x0000039000027945 */ /* 0x000ff00003800200 */
[----:B------:R-:W-:Y:S05]  /*3430*/  @P0 BRA `(.L_x_226) ;  /* 0x0000000000dc0947 */ /* 0x000fea0003800000 */
[----:B------:R-:W-:-:S13]  /*3440*/  ISETP.NE.AND P0, PT, R4, RZ, PT ;  /* 0x000000ff0400720c */ /* 0x000fda0003f05270 */
[----:B------:R-:W-:Y:S05]  /*3450*/  @!P0 BRA `(.L_x_227) ;  /* 0x0000000000808947 */ /* 0x000fea0003800000 */
[----:B0-----:R-:W0:Y:S01]  /*3460*/  LDC.64 R10, c[0x0][0x3a0] ;  /* 0x0000e800ff0a7b82 */ /* 0x001e220000000a00 */
[----:B---34-:R-:W-:-:S05]  /*3470*/  LEA R3, R4, -R4, 0x1 ;  /* 0x8000000404037211 */ /* 0x018fca00078e08ff */
[----:B------:R-:W-:-:S05]  /*3480*/  IMAD R0, R4, 0x3, R3 ;  /* 0x0000000304007824 */ /* 0x000fca00078e0203 */
[----:B------:R-:W-:-:S05]  /*3490*/  LEA R3, R0, 0x2, 0x1 ;  /* 0x0000000200037811 */ /* 0x000fca00078e08ff */
[----:B0-----:R-:W-:-:S05]  /*34a0*/  IMAD.WIDE.U32 R10, R3, 0x4, R10 ;  /* 0x00000004030a7825 */ /* 0x001fca00078e000a */
[----:B------:R-:W3:Y:S04]  /*34b0*/  LDG.E R2, desc[UR8][R10.64+-0xc] ;  /* 0xfffff4080a027981 */ /* 0x000ee8000c1e1900 */
[----:B-1----:R-:W4:Y:S01]  /*34c0*/  LDG.E R22, desc[UR8][R10.64+0x14] ;  /* 0x000014080a167981 */ /* 0x002f22000c1e1900 */
[C---:B------:R-:W-:Y:S01]  /*34d0*/  IMAD R23, R4.reuse, 0xc, R6 ;  /* 0x0000000c04177824 */ /* 0x040fe200078e0206 */
[----:B------:R-:W-:Y:S01]  /*34e0*/  BSSY.RECONVERGENT B3, `(.L_x_228) ;  /* 0x0000015000037945 */ /* 0x000fe20003800200 */
[C---:B------:R-:W-:Y:S02]  /*34f0*/  IMAD R0, R4.reuse, -0x1f0, R5 ;  /* 0xfffffe1004007824 */ /* 0x040fe400078e0205 */
[C---:B------:R-:W-:Y:S02]  /*3500*/  IMAD R3, R4.reuse, -0x1f0, R9 ;  /* 0xfffffe1004037824 */ /* 0x040fe400078e0209 */
        /* <DEDUP_REMOVED lines=18> */
.L_x_229:
[----:B------:R-:W-:Y:S05]  /*3630*/  BSYNC.RECONVERGENT B3 ;  /* 0x0000000000037941 */ /* 0x000fea0003800200 */
.L_x_228:
[----:B------:R0:W-:Y:S01]  /*3640*/  STG.E desc[UR8][R10.64+0x4], R0 ;  /* 0x000004000a007986 */ /* 0x0001e2000c101908 */
[----:B------:R-:W-:Y:S05]  /*3650*/  BRA `(.L_x_226) ;  /* 0x0000000000547947 */ /* 0x000fea0003800000 */
.L_x_227:
        /* <DEDUP_REMOVED lines=18> */
.L_x_231:
[----:B------:R-:W-:Y:S05]  /*3780*/  BSYNC.RECONVERGENT B3 ;  /* 0x0000000000037941 */ /* 0x000fea0003800200 */
.L_x_230:
[----:B------:R-:W0:Y:S02]  /*3790*/  LDC.64 R2, c[0x0][0x3a0] ;  /* 0x0000e800ff027b82 */ /* 0x000e240000000a00 */
[----:B0-----:R0:W-:Y:S02]  /*37a0*/  STG.E desc[UR8][R2.64+0xc], R13 ;  /* 0x00000c0d02007986 */ /* 0x0011e4000c101908 */
.L_x_226:
[----:B------:R-:W-:Y:S05]  /*37b0*/  BSYNC.RECONVERGENT B2 ;  /* 0x0000000000027941 */ /* 0x000fea0003800200 */
.L_x_225:
[----:B0-----:R-:W0:Y:S08]  /*37c0*/  LDC.64 R10, c[0x0][0x3a0] ;  /* 0x0000e800ff0a7b82 */ /* 0x001e300000000a00 */
[----:B------:R-:W-:Y:S01]  /*37d0*/  BAR.SYNC.DEFER_BLOCKING 0x0 ;  /* 0x0000000000007b1d */ /* 0x000fe20000010000 */
[----:B------:R-:W-:-:S05]  /*37e0*/  ISETP.GT.U32.AND P0, PT, R4, 0xff, PT ;  /* 0x000000ff0400780c */ /* 0x000fca0003f04070 */
[----:B------:R-:W-:Y:S01]  /*37f0*/  BSSY.RECONVERGENT B2, `(.L_x_232) ;  /* 0x0000035000027945 */ /* 0x000fe20003800200 */
[----:B0-----:R-:W-:-:S07]  /*3800*/  IMAD.WIDE.U32 R10, R8, 0x4, R10 ;  /* 0x00000004080a7825 */ /* 0x001fce00078e000a */
[----:B------:R-:W-:Y:S05]  /*3810*/  @P0 BRA `(.L_x_233) ;  /* 0x0000000000c80947 */ /* 0x000fea0003800000 */
[----:B------:R-:W-:-:S13]  /*3820*/  ISETP.NE.AND P0, PT, R4, RZ, PT ;  /* 0x000000ff0400720c */ /* 0x000fda0003f05270 */
[----:B------:R-:W-:Y:S05]  /*3830*/  @!P0 BRA `(.L_x_234) ;  /* 0x00000000006c8947 */ /* 0x000fea0003800000 */
[----:B---3--:R-:W3:Y:S04]  /*3840*/  LDG.E R2, desc[UR8][R10.64+-0x4] ;  /* 0xfffffc080a027981 */ /* 0x008ee8000c1e1900 */
[----:B----4-:R-:W4:Y:S01]  /*3850*/  LDG.E R3, desc[UR8][R10.64+0xc] ;  /* 0x00000c080a037981 */ /* 0x010f22000c1e1900 */
[----:B------:R-:W-:Y:S01]  /*3860*/  IADD3 R6, PT, PT, R6, R8, RZ ;  /* 0x0000000806067210 */ /* 0x000fe20007ffe0ff */
[C---:B------:R-:W-:Y:S01]  /*3870*/  IMAD R5, R4.reuse, -0x1f8, R5 ;  /* 0xfffffe0804057824 */ /* 0x040fe200078e0205 */
[----:B------:R-:W-:Y:S01]  /*3880*/  BSSY.RECONVERGENT B3, `(.L_x_235) ;  /* 0x0000014000037945 */ /* 0x000fe20003800200 */
[----:B------:R-:W-:Y:S02]  /*3890*/  IMAD R9, R4, -0x1f8, R9 ;  /* 0xfffffe0804097824 */ /* 0x000fe400078e0209 */
[----:B------:R-:W0:Y:S01]  /*38a0*/  LDS R13, [R6] ;  /* 0x00000000060d7984 */ /* 0x000e220000000800 */
[----:B------:R-:W-:-:S03]  /*38b0*/  IMAD.IADD R7, R7, 0x1, R8 ;  /* 0x0000000107077824 */ /* 0x000fc600078e0208 */
[----:B------:R-:W-:Y:S04]  /*38c0*/  LDS R5, [R5] ;  /* 0x0000000005057984 */ /* 0x000fe80000000800 */
[----:B------:R-:W3:Y:S04]  /*38d0*/  LDS R0, [R9] ;  /* 0x0000000009007984 */ /* 0x000ee80000000800 */
[----:B------:R-:W4:Y:S01]  /*38e0*/  LDS R7, [R7] ;  /* 0x0000000007077984 */ /* 0x000f220000000800 */
[----:B0-----:R-:W0:Y:S02]  /*38f0*/  MUFU.RCP R8, R13 ;  /* 0x0000000d00087308 */ /* 0x001e240000001000 */
        /* <DEDUP_REMOVED lines=11> */
[----:B-12---:R-:W-:Y:S05]  /*39b0*/  CALL.REL.NOINC `($__internal_3_$__cuda_sm3x_div_rn_noftz_f32_slowpath) ;  /* 0x0000000400587944 */ /* 0x006fea0003c00000 */
.L_x_236:
[----:B------:R-:W-:Y:S05]  /*39c0*/  BSYNC.RECONVERGENT B3 ;  /* 0x0000000000037941 */ /* 0x000fea0003800200 */
.L_x_235:
[----:B------:R0:W-:Y:S01]  /*39d0*/  STG.E desc[UR8][R10.64+0x4], R0 ;  /* 0x000004000a007986 */ /* 0x0001e2000c101908 */
[----:B------:R-:W-:Y:S05]  /*39e0*/  BRA `(.L_x_233) ;  /* 0x0000000000547947 */ /* 0x000fea0003800000 */
.L_x_234:
[----:B------:R-:W0:Y:S01]  /*39f0*/  LDC.64 R8, c[0x0][0x3a0] ;  /* 0x0000e800ff087b82 */ /* 0x000e220000000a00 */
[----:B---3--:R-:W4:Y:S04]  /*3a00*/  LDS R0, [R6] ;  /* 0x0000000006007984 */ /* 0x008f280000000800 */
[----:B------:R-:W-:Y:S04]  /*3a10*/  LDS R2, [R5] ;  /* 0x0000000005027984 */ /* 0x000fe80000000800 */
[----:B------:R-:W3:Y:S04]  /*3a20*/  LDS R7, [R7] ;  /* 0x0000000007077984 */ /* 0x000ee80000000800 */
[----:B0-----:R-:W3:Y:S01]  /*3a30*/  LDG.E R8, desc[UR8][R8.64+0xc] ;  /* 0x00000c0808087981 */ /* 0x001ee2000c1e1900 */
[----:B------:R-:W-:Y:S01]  /*3a40*/  BSSY.RECONVERGENT B3, `(.L_x_237) ;  /* 0x000000d000037945 */ /* 0x000fe20003800200 */
[----:B----4-:R-:W0:Y:S02]  /*3a50*/  MUFU.RCP R3, R0 ;  /* 0x0000000000037308 */ /* 0x010e240000001000 */
[----:B0-----:R-:W-:-:S04]  /*3a60*/  FFMA R12, -R0, R3, 1 ;  /* 0x3f800000000c7423 */ /* 0x001fc80000000103 */
[----:B------:R-:W-:Y:S01]  /*3a70*/  FFMA R3, R3, R12, R3 ;  /* 0x0000000c03037223 */ /* 0x000fe20000000003 */
[----:B---3--:R-:W-:-:S04]  /*3a80*/  FFMA R2, -R7, R8, R2 ;  /* 0x0000000807027223 */ /* 0x008fc80000000102 */
        /* <DEDUP_REMOVED lines=8> */
.L_x_238:
[----:B------:R-:W-:Y:S05]  /*3b10*/  BSYNC.RECONVERGENT B3 ;  /* 0x0000000000037941 */ /* 0x000fea0003800200 */
.L_x_237:
[----:B------:R-:W0:Y:S02]  /*3b20*/  LDC.64 R2, c[0x0][0x3a0] ;  /* 0x0000e800ff027b82 */ /* 0x000e240000000a00 */
[----:B0-----:R0:W-:Y:S02]  /*3b30*/  STG.E desc[UR8][R2.64+0x4], R13 ;  /* 0x0000040d02007986 */ /* 0x0011e4000c101908 */
.L_x_233:
[----:B------:R-:W-:Y:S05]  /*3b40*/  BSYNC.RECONVERGENT B2 ;  /* 0x0000000000027941 */ /* 0x000fea0003800200 */
.L_x_232:
[----:B------:R-:W-:Y:S01]  /*3b50*/  BAR.SYNC.DEFER_BLOCKING 0x0 ;  /* 0x0000000000007b1d */ /* 0x000fe20000010000 */
[----:B------:R-:W-:-:S13]  /*3b60*/  ISETP.GT.U32.AND P0, PT, R4, 0x1ff, PT ;  /* 0x000001ff0400780c */ /* 0x000fda0003f04070 */
[----:B------:R-:W-:Y:S05]  /*3b70*/  @P0 EXIT ;  /* 0x000000000000094d */ /* 0x000fea0003800000 */
[----:B------:R-:W5:Y:S01]  /*3b80*/  LDCU.64 UR4, c[0x0][0x398] ;  /* 0x00007300ff0477ac */ /* 0x000f620008000a00 */
[----:B------:R-:W-:Y:S02]  /*3b90*/  ISETP.NE.AND P1, PT, R4, RZ, PT ;  /* 0x000000ff0400720c */ /* 0x000fe40003f25270 */
[----:B------:R-:W-:Y:S02]  /*3ba0*/  SHF.L.U32 R5, R20, 0x2, RZ ;  /* 0x0000000214057819 */ /* 0x000fe400000006ff */
[----:B------:R-:W-:Y:S02]  /*3bb0*/  SHF.R.U32.HI R20, RZ, 0x1e, R20 ;  /* 0x0000001eff147819 */ /* 0x000fe40000011614 */
[----:B-----5:R-:W-:-:S04]  /*3bc0*/  IADD3 R8, P0, PT, R5, UR4, RZ ;  /* 0x0000000405087c10 */ /* 0x020fc8000ff1e0ff */
[----:B------:R-:W-:-:S03]  /*3bd0*/  IADD3.X R9, PT, PT, R20, UR5, RZ, P0, !PT ;  /* 0x0000000514097c10 */ /* 0x000fc600087fe4ff */
[----:B------:R-:W-:Y:S06]  /*3be0*/  @P1 BRA `(.L_x_239) ;  /* 0x00000000005c1947 */ /* 0x000fec0003800000 */
[----:B------:R-:W5:Y:S01]  /*3bf0*/  LDCU.64 UR4, c[0x0][0x3a0] ;  /* 0x00007400ff0477ac */ /* 0x000f620008000a00 */
[----:B------:R-:W2:Y:S04]  /*3c00*/  LDG.E R19, desc[UR8][R18.64] ;  /* 0x0000000812137981 */ /* 0x000ea8000c1e1900 */
[----:B0--3--:R-:W3:Y:S04]  /*3c10*/  LDG.E R2, desc[UR8][R8.64] ;  /* 0x0000000808027981 */ /* 0x009ee8000c1e1900 */
[----:B------:R-:W3:Y:S01]  /*3c20*/  LDG.E R15, desc[UR8][R14.64] ;  /* 0x000000080e0f7981 */ /* 0x000ee2000c1e1900 */
[----:B-----5:R-:W-:-:S04]  /*3c30*/  IADD3 R4, P0, PT, R5, UR4, RZ ;  /* 0x0000000405047c10 */ /* 0x020fc8000ff1e0ff */
[----:B------:R-:W-:-:S05]  /*3c40*/  IADD3.X R5, PT, PT, R20, UR5, RZ, P0, !PT ;  /* 0x0000000514057c10 */ /* 0x000fca00087fe4ff */
[----:B------:R-:W3:Y:S01]  /*3c50*/  LDG.E R0, desc[UR8][R4.64+0x4] ;  /* 0x0000040804007981 */ /* 0x000ee2000c1e1900 */
[----:B------:R-:W-:Y:S01]  /*3c60*/  BSSY.RECONVERGENT B2, `(.L_x_240) ;  /* 0x000000d000027945 */ /* 0x000fe20003800200 */
[----:B--2---:R-:W4:Y:S02]  /*3c70*/  MUFU.RCP R6, R19 ;  /* 0x0000001300067308 */ /* 0x004f240000001000 */
[----:B----4-:R-:W-:Y:S01]  /*3c80*/  FFMA R3, -R19, R6, 1 ;  /* 0x3f80000013037423 */ /* 0x010fe20000000106 */
[----:B---3--:R-:W-:-:S05]  /*3c90*/  FFMA R2, -R15, R0, R2 ;  /* 0x000000000f027223 */ /* 0x008fca0000000102 */
[----:B------:R-:W0:Y:S01]  /*3ca0*/  FCHK P0, R2, R19 ;  /* 0x0000001302007302 */ /* 0x000e220000000000 */
[----:B------:R-:W-:-:S04]  /*3cb0*/  FFMA R3, R6, R3, R6 ;  /* 0x0000000306037223 */ /* 0x000fc80000000006 */
[----:B------:R-:W-:-:S04]  /*3cc0*/  FFMA R0, R2, R3, RZ ;  /* 0x0000000302007223 */ /* 0x000fc800000000ff */
[----:B------:R-:W-:-:S04]  /*3cd0*/  FFMA R6, -R19, R0, R2 ;  /* 0x0000000013067223 */ /* 0x000fc80000000102 */
[----:B------:R-:W-:Y:S01]  /*3ce0*/  FFMA R0, R3, R6, R0 ;  /* 0x0000000603007223 */ /* 0x000fe20000000000 */
[----:B0-----:R-:W-:Y:S06]  /*3cf0*/  @!P0 BRA `(.L_x_241) ;  /* 0x00000000000c8947 */ /* 0x001fec0003800000 */
[----:B------:R-:W-:Y:S02]  /*3d00*/  MOV R0, R19 ;  /* 0x0000001300007202 */ /* 0x000fe40000000f00 */
[----:B------:R-:W-:-:S07]  /*3d10*/  MOV R3, 0x3d30 ;  /* 0x00003d3000037802 */ /* 0x000fce0000000f00 */
[----:B-1----:R-:W-:Y:S05]  /*3d20*/  CALL.REL.NOINC `($__internal_3_$__cuda_sm3x_div_rn_noftz_f32_slowpath) ;  /* 0x00000000007c7944 */ /* 0x002fea0003c00000 */
.L_x_241:
[----:B------:R-:W-:Y:S05]  /*3d30*/  BSYNC.RECONVERGENT B2 ;  /* 0x0000000000027941 */ /* 0x000fea0003800200 */
.L_x_240:
[----:B------:R-:W-:Y:S01]  /*3d40*/  STG.E desc[UR8][R4.64], R0 ;  /* 0x0000000004007986 */ /* 0x000fe2000c101908 */
[----:B------:R-:W-:Y:S05]  /*3d50*/  EXIT ;  /* 0x000000000000794d */ /* 0x000fea0003800000 */
.L_x_239:
[----:B------:R-:W5:Y:S01]  /*3d60*/  LDCU.64 UR4, c[0x0][0x3a0] ;  /* 0x00007400ff0477ac */ /* 0x000f620008000a00 */
[----:B------:R-:W2:Y:S01]  /*3d70*/  LDG.E R19, desc[UR8][R18.64] ;  /* 0x0000000812137981 */ /* 0x000ea2000c1e1900 */
[----:B------:R-:W-:-:S03]  /*3d80*/  LEA R4, P0, -R4, R10, 0x3 ;  /* 0x0000000a04047211 */ /* 0x000fc600078019ff */
[----:B------:R-:W4:Y:S04]  /*3d90*/  LDG.E R8, desc[UR8][R8.64] ;  /* 0x0000000808087981 */ /* 0x000f28000c1e1900 */
[----:B------:R-:W4:Y:S04]  /*3da0*/  LDG.E R15, desc[UR8][R14.64] ;  /* 0x000000080e0f7981 */ /* 0x000f28000c1e1900 */
[----:B------:R-:W4:Y:S01]  /*3db0*/  LDG.E R17, desc[UR8][R16.64] ;  /* 0x0000000810117981 */ /* 0x000f22000c1e1900 */
[----:B-----5:R-:W-:-:S04]  /*3dc0*/  IADD3 R6, P1, PT, R5, UR4, RZ ;  /* 0x0000000405067c10 */ /* 0x020fc8000ff3e0ff */
[----:B------:R-:W-:Y:S02]  /*3dd0*/  IADD3.X R7, PT, PT, R20, UR5, RZ, P1, !PT ;  /* 0x0000000514077c10 */ /* 0x000fe40008ffe4ff */
[----:B------:R-:W-:-:S03]  /*3de0*/  IADD3.X R5, PT, PT, R11, -0x1, RZ, P0, !PT ;  /* 0xffffffff0b057810 */ /* 0x000fc600007fe4ff */
[----:B0--3--:R-:W3:Y:S04]  /*3df0*/  LDG.E R0, desc[UR8][R6.64+0x4] ;  /* 0x0000040806007981 */ /* 0x009ee8000c1e1900 */
[----:B------:R-:W5:Y:S01]  /*3e00*/  LDG.E R2, desc[UR8][R4.64+-0x4] ;  /* 0xfffffc0804027981 */ /* 0x000f62000c1e1900 */
[----:B------:R-:W-:Y:S01]  /*3e10*/  BSSY.RECONVERGENT B2, `(.L_x_242) ;  /* 0x000000e000027945 */ /* 0x000fe20003800200 */
[----:B--2---:R-:W4:Y:S02]  /*3e20*/  MUFU.RCP R10, R19 ;  /* 0x00000013000a7308 */ /* 0x004f240000001000 */
[----:B----4-:R-:W-:Y:S01]  /*3e30*/  FFMA R3, -R19, R10, 1 ;  /* 0x3f80000013037423 */ /* 0x010fe2000000010a */
[----:B---3--:R-:W-:-:S04]  /*3e40*/  FFMA R0, -R15, R0, R8 ;  /* 0x000000000f007223 */ /* 0x008fc80000000108 */
[----:B-----5:R-:W-:-:S04]  /*3e50*/  FFMA R2, -R17, R2, R0 ;  /* 0x0000000211027223 */ /* 0x020fc80000000100 */
        /* <DEDUP_REMOVED lines=9> */
.L_x_243:
[----:B------:R-:W-:Y:S05]  /*3ef0*/  BSYNC.RECONVERGENT B2 ;  /* 0x0000000000027941 */ /* 0x000fea0003800200 */
.L_x_242:
[----:B------:R-:W-:Y:S01]  /*3f00*/  STG.E desc[UR8][R6.64], R0 ;  /* 0x0000000006007986 */ /* 0x000fe2000c101908 */
[----:B------:R-:W-:Y:S05]  /*3f10*/  EXIT ;  /* 0x000000000000794d */ /* 0x000fea0003800000 */
        .weak           $__internal_3_$__cuda_sm3x_div_rn_noftz_f32_slowpath
        .type           $__internal_3_$__cuda_sm3x_div_rn_noftz_f32_slowpath,@function
        .size           $__internal_3_$__cuda_sm3x_div_rn_noftz_f32_slowpath,(.L_x_259 - $__internal_3_$__cuda_sm3x_div_rn_noftz_f32_slowpath)
$__internal_3_$__cuda_sm3x_div_rn_noftz_f32_slowpath:
        /* <DEDUP_REMOVED lines=17> */
[----:B------:R-:W-:Y:S02]  /*4030*/  FSETP.NEU.FTZ.AND P2, PT, |R2|, +INF , PT ;  /* 0x7f8000000200780b */ /* 0x000fe40003f5d200 */
        /* <DEDUP_REMOVED lines=12> */
[----:B------:R-:W-:Y:S01]  /*4100*/  @!P0 FFMA R2, R2, 1.84467440737095516160e+19, RZ ;  /* 0x5f80000002028823 */ /* 0x000fe200000000ff */
[----:B------:R-:W-:Y:S01]  /*4110*/  @!P0 MOV R31, 0xffffffc0 ;  /* 0xffffffc0001f8802 */ /* 0x000fe20000000f00 */
[----:B------:R-:W-:-:S03]  /*4120*/  @!P1 FFMA R0, R0, 1.84467440737095516160e+19, RZ ;  /* 0x5f80000000009823 */ /* 0x000fc600000000ff */
[----:B------:R-:W-:-:S07]  /*4130*/  @!P1 IADD3 R31, PT, PT, R31, 0x40, RZ ;  /* 0x000000401f1f9810 */ /* 0x000fce0007ffe0ff */
.L_x_245:
[----:B------:R-:W-:Y:S01]  /*4140*/  LEA R33, R30, 0xc0800000, 0x17 ;  /* 0xc08000001e217811 */ /* 0x000fe200078eb8ff */
[----:B------:R-:W-:Y:S01]  /*4150*/  BSSY.RECONVERGENT B1, `(.L_x_250) ;  /* 0x0000036000017945 */ /* 0x000fe20003800200 */
[----:B------:R-:W-:Y:S02]  /*4160*/  IADD3 R32, PT, PT, R32, -0x7f, RZ ;  /* 0xffffff8120207810 */ /* 0x000fe40007ffe0ff */
[----:B------:R-:W-:-:S04]  /*4170*/  IADD3 R0, PT, PT, -R33, R0, RZ ;  /* 0x0000000021007210 */ /* 0x000fc80007ffe1ff */
[----:B------:R0:W1:Y:S01]  /*4180*/  MUFU.RCP R34, R0 ;  /* 0x0000000000227308 */ /* 0x0000620000001000 */
[----:B------:R-:W-:Y:S01]  /*4190*/  FADD.FTZ R33, -R0, -RZ ;  /* 0x800000ff00217221 */ /* 0x000fe20000010100 */
[C---:B0-----:R-:W-:Y:S01]  /*41a0*/  IMAD R0, R32.reuse, -0x800000, R2 ;  /* 0xff80000020007824 */ /* 0x041fe200078e0202 */
[----:B------:R-:W-:-:S04]  /*41b0*/  IADD3 R32, PT, PT, R32, 0x7f, -R30 ;  /* 0x0000007f20207810 */ /* 0x000fc80007ffe81e */
[----:B------:R-:W-:Y:S01]  /*41c0*/  IADD3 R31, PT, PT, R32, R31, RZ ;  /* 0x0000001f201f7210 */ /* 0x000fe20007ffe0ff */
[----:B-1----:R-:W-:-:S04]  /*41d0*/  FFMA R35, R34, R33, 1 ;  /* 0x3f80000022237423 */ /* 0x002fc80000000021 */
        /* <DEDUP_REMOVED lines=26> */
[----:B------:R-:W-:-:S02]  /*4380*/  ISETP.NE.AND P1, PT, R30, RZ, PT ;  /* 0x000000ff1e00720c */ /* 0x000fc40003f25270 */
[----:B------:R-:W-:Y:S02]  /*4390*/  IADD3 R30, PT, PT, -R30, RZ, RZ ;  /* 0x000000ff1e1e7210 */ /* 0x000fe40007ffe1ff */
[----:B------:R-:W-:Y:S02]  /*43a0*/  SHF.L.U32 R0, R31, R0, RZ ;  /* 0x000000001f007219 */ /* 0x000fe400000006ff */
[----:B------:R-:W-:Y:S02]  /*43b0*/  FSETP.NEU.FTZ.AND P0, PT, R32, R34, PT ;  /* 0x000000222000720b */ /* 0x000fe40003f1d000 */
[----:B------:R-:W-:Y:S02]  /*43c0*/  SEL R30, R30, RZ, P2 ;  /* 0x000000ff1e1e7207 */ /* 0x000fe40001000000 */
[----:B------:R-:W-:Y:S02]  /*43d0*/  ISETP.NE.AND P1, PT, R0, RZ, P1 ;  /* 0x000000ff0000720c */ /* 0x000fe40000f25270 */
[----:B------:R-:W-:-:S02]  /*43e0*/  SHF.R.U32.HI R31, RZ, R30, R31 ;  /* 0x0000001eff1f7219 */ /* 0x000fc4000001161f */
[----:B------:R-:W-:Y:S02]  /*43f0*/  PLOP3.LUT P0, PT, P0, P1, PT, 0xf8, 0x8f ;  /* 0x00000000008f781c */ /* 0x000fe40000703f70 */
[----:B------:R-:W-:Y:S02]  /*4400*/  SHF.R.U32.HI R30, RZ, 0x1, R31 ;  /* 0x00000001ff1e7819 */ /* 0x000fe4000001161f */
[----:B------:R-:W-:-:S04]  /*4410*/  SEL R0, RZ, 0x1, !P0 ;  /* 0x00000001ff007807 */ /* 0x000fc80004000000 */
[----:B------:R-:W-:-:S04]  /*4420*/  LOP3.LUT R0, R0, 0x1, R30, 0xf8, !PT ;  /* 0x0000000100007812 */ /* 0x000fc800078ef81e */
[----:B------:R-:W-:-:S04]  /*4430*/  LOP3.LUT R0, R0, R31, RZ, 0xc0, !PT ;  /* 0x0000001f00007212 */ /* 0x000fc800078ec0ff */
[----:B------:R-:W-:-:S04]  /*4440*/  IADD3 R0, PT, PT, R30, R0, RZ ;  /* 0x000000001e007210 */ /* 0x000fc80007ffe0ff */
[----:B------:R-:W-:Y:S01]  /*4450*/  LOP3.LUT R2, R0, R2, RZ, 0xfc, !PT ;  /* 0x0000000200027212 */ /* 0x000fe200078efcff */
[----:B------:R-:W-:Y:S06]  /*4460*/  BRA `(.L_x_253) ;  /* 0x0000000000107947 */ /* 0x000fec0003800000 */
.L_x_252:
[----:B------:R-:W-:-:S04]  /*4470*/  LOP3.LUT R2, R2, 0x80000000, RZ, 0xc0, !PT ;  /* 0x8000000002027812 */ /* 0x000fc800078ec0ff */
[----:B------:R-:W-:Y:S01]  /*4480*/  LOP3.LUT R2, R2, 0x7f800000, RZ, 0xfc, !PT ;  /* 0x7f80000002027812 */ /* 0x000fe200078efcff */
[----:B------:R-:W-:Y:S06]  /*4490*/  BRA `(.L_x_253) ;  /* 0x0000000000047947 */ /* 0x000fec0003800000 */
.L_x_251:
[----:B------:R-:W-:-:S07]  /*44a0*/  LEA R2, R31, R2, 0x17 ;  /* 0x000000021f027211 */ /* 0x000fce00078eb8ff */
.L_x_253:
[----:B------:R-:W-:Y:S05]  /*44b0*/  BSYNC.RECONVERGENT B1 ;  /* 0x0000000000017941 */ /* 0x000fea0003800200 */
.L_x_250:
[----:B------:R-:W-:Y:S01]  /*44c0*/  MOV R0, R2 ;  /* 0x0000000200007202 */ /* 0x000fe20000000f00 */
[----:B------:R-:W-:Y:S06]  /*44d0*/  BRA `(.L_x_254) ;  /* 0x0000000000207947 */ /* 0x000fec0003800000 */
.L_x_249:
[----:B------:R-:W-:-:S04]  /*44e0*/  LOP3.LUT R0, R0, 0x80000000, R2, 0x48, !PT ;  /* 0x8000000000007812 */ /* 0x000fc800078e4802 */
[----:B------:R-:W-:Y:S01]  /*44f0*/  LOP3.LUT R0, R0, 0x7f800000, RZ, 0xfc, !PT ;  /* 0x7f80000000007812 */ /* 0x000fe200078efcff */
[----:B------:R-:W-:Y:S06]  /*4500*/  BRA `(.L_x_254) ;  /* 0x0000000000147947 */ /* 0x000fec0003800000 */
.L_x_248:
[----:B------:R-:W-:Y:S01]  /*4510*/  LOP3.LUT R0, R0, 0x80000000, R2, 0x48, !PT ;  /* 0x8000000000007812 */ /* 0x000fe200078e4802 */
[----:B------:R-:W-:Y:S06]  /*4520*/  BRA `(.L_x_254) ;  /* 0x00000000000c7947 */ /* 0x000fec0003800000 */
.L_x_247:
[----:B------:R-:W0:Y:S01]  /*4530*/  MUFU.RSQ R0, -QNAN ;  /* 0xffc0000000007908 */ /* 0x000e220000001400 */
[----:B------:R-:W-:Y:S05]  /*4540*/  BRA `(.L_x_254) ;  /* 0x0000000000047947 */ /* 0x000fea0003800000 */
.L_x_246:
[----:B------:R-:W-:-:S07]  /*4550*/  FADD.FTZ R0, R2, R0 ;  /* 0x0000000002007221 */ /* 0x000fce0000010000 */
.L_x_254:
[----:B------:R-:W-:Y:S05]  /*4560*/  BSYNC.RECONVERGENT B0 ;  /* 0x0000000000007941 */ /* 0x000fea0003800200 */
.L_x_244:
[----:B------:R-:W-:Y:S01]  /*4570*/  MOV R2, R3 ;  /* 0x0000000300027202 */ /* 0x000fe20000000f00 */
[----:B------:R-:W-:-:S04]  /*4580*/  HFMA2 R3, -RZ, RZ, 0, 0 ;  /* 0x00000000ff037431 */ /* 0x000fc800000001ff */
[----:B0-----:R-:W-:Y:S05]  /*4590*/  RET.REL.NODEC R2 `(_Z2crPfS_S_S_S_i) ;  /* 0xffffffb802987950 */ /* 0x001fea0003c3ffff */
.L_x_255:
        /* <DEDUP_REMOVED lines=14> */
.L_x_259:


//--------------------- .nv.global.init           --------------------------
	.section	.nv.global.init,"aw",@progbits
.nv.global.init:
	.type		$str,@object
	.size		$str,($str$1 - $str)
$str:
        /*0000*/ 	.byte	0x50, 0x68, 0x61, 0x73, 0x65, 0x31, 0x20, 0x63, 0x68, 0x65, 0x63, 0x6b, 0x0a, 0x49, 0x3a, 0x20
        /*0010*/ 	.byte	0x25, 0x64, 0x20, 0x6b, 0x31, 0x3a, 0x20, 0x25, 0x66, 0x20, 0x20, 0x6b, 0x32, 0x3a, 0x20, 0x25
        /*0020*/ 	.byte	0x66, 0x0a, 0x20, 0x61, 0x5b, 0x69, 0x5d, 0x3a, 0x20, 0x25, 0x66, 0x20, 0x20, 0x20, 0x62, 0x5b
        /*0030*/ 	.byte	0x69, 0x5d, 0x20, 0x3a, 0x20, 0x25, 0x66, 0x20, 0x20, 0x20, 0x63, 0x5b, 0x69, 0x5d, 0x20, 0x3a
        /*0040*/ 	.byte	0x20, 0x25, 0x66, 0x20, 0x20, 0x20, 0x64, 0x5b, 0x69, 0x5d, 0x20, 0x3a, 0x20, 0x25, 0x66, 0x20
        /*0050*/ 	.byte	0x20, 0x20, 0x0a, 0x0a, 0x00
	.type		$str$1,@object
	.size		$str$1,(.L_1 - $str$1)
$str$1:
        /*0055*/ 	.byte	0x0a, 0x49, 0x4e, 0x20, 0x4c, 0x4f, 0x4f, 0x50, 0x49, 0x64, 0x78, 0x3a, 0x20, 0x74, 0x68, 0x72
        /*0065*/ 	.byte	0x65, 0x61, 0x64, 0x20, 0x3a, 0x20, 0x25, 0x64, 0x20, 0x6b, 0x31, 0x3a, 0x20, 0x25, 0x66, 0x20
        /*0075*/ 	.byte	0x20, 0x6b, 0x32, 0x3a, 0x20, 0x25, 0x66, 0x0a, 0x20, 0x61, 0x5b, 0x69, 0x5d, 0x3a, 0x20, 0x25
        /*0085*/ 	.byte	0x66, 0x20, 0x20, 0x20, 0x62, 0x5b, 0x69, 0x5d, 0x20, 0x3a, 0x20, 0x25, 0x66, 0x20, 0x20, 0x20
        /*0095*/ 	.byte	0x63, 0x5b, 0x69, 0x5d, 0x20, 0x3a, 0x20, 0x25, 0x66, 0x20, 0x20, 0x20, 0x64, 0x5b, 0x69, 0x5d
        /*00a5*/ 	.byte	0x20, 0x3a, 0x20, 0x25, 0x66, 0x20, 0x20, 0x20, 0x0a, 0x00
.L_1:


//--------------------- .nv.shared._Z8pcr_odd2PfS_S_S_S_i --------------------------
	.section	.nv.shared._Z8pcr_odd2PfS_S_S_S_i,"aw",@nobits
	.sectionflags	@""
	.align	4
.nv.shared._Z8pcr_odd2PfS_S_S_S_i:
	.zero		9216


//--------------------- .nv.shared.reserved.0     --------------------------
	.section	.nv.shared.reserved.0,"aw",@nobits
	.weak		__nv_reservedSMEM_offset_0_alias
	.size		__nv_reservedSMEM_offset_0_alias, 0, 64
	.other		__nv_reservedSMEM_offset_0_alias,@"STO_CUDA_RESERVED_SHARED STV_DEFAULT"
__nv_reservedSMEM_offset_0_alias:
	.zero		0
	.zero		64


//--------------------- .nv.shared._Z7pcr_oddPfS_S_S_S_i --------------------------
	.section	.nv.shared._Z7pcr_oddPfS_S_S_S_i,"aw",@nobits
	.sectionflags	@""
	.align	4
.nv.shared._Z7pcr_oddPfS_S_S_S_i:
	.zero		17392


//--------------------- .nv.shared._Z3pcrPfS_S_S_S_i --------------------------
	.section	.nv.shared._Z3pcrPfS_S_S_S_i,"aw",@nobits
	.sectionflags	@""
	.align	4
.nv.shared._Z3pcrPfS_S_S_S_i:
	.zero		9216


//--------------------- .nv.shared._Z2crPfS_S_S_S_i --------------------------
	.section	.nv.shared._Z2crPfS_S_S_S_i,"aw",@nobits
	.sectionflags	@""
	.align	4
.nv.shared._Z2crPfS_S_S_S_i:
	.zero		9216


//--------------------- .nv.constant0._Z8pcr_odd2PfS_S_S_S_i --------------------------
	.section	.nv.constant0._Z8pcr_odd2PfS_S_S_S_i,"a",@progbits
	.sectionflags	@""
	.align	4
.nv.constant0._Z8pcr_odd2PfS_S_S_S_i:
	.zero		940


//--------------------- .nv.constant0._Z7pcr_oddPfS_S_S_S_i --------------------------
	.section	.nv.constant0._Z7pcr_oddPfS_S_S_S_i,"a",@progbits
	.sectionflags	@""
	.align	4
.nv.constant0._Z7pcr_oddPfS_S_S_S_i:
	.zero		940


//--------------------- .nv.constant0._Z3pcrPfS_S_S_S_i --------------------------
	.section	.nv.constant0._Z3pcrPfS_S_S_S_i,"a",@progbits
	.sectionflags	@""
	.align	4
.nv.constant0._Z3pcrPfS_S_S_S_i:
	.zero		940


//--------------------- .nv.constant0._Z2crPfS_S_S_S_i --------------------------
	.section	.nv.constant0._Z2crPfS_S_S_S_i,"a",@progbits
	.sectionflags	@""
	.align	4
.nv.constant0._Z2crPfS_S_S_S_i:
	.zero		940


//--------------------- SYMBOLS --------------------------

	.type		.nv.reservedSmem.offset0,@object
	.size		.nv.reservedSmem.offset0,0x4
	.type		.nv.reservedSmem.cap,@object
	.size		.nv.reservedSmem.cap,0x4
	.type		vprintf,@function
